//
// Generated by NVIDIA NVVM Compiler
//
// Compiler Build ID: CL-36424714
// Cuda compilation tools, release 13.0, V13.0.88
// Based on NVVM 20.0.0
//

.version 9.0
.target sm_100
.address_size 64

	// .globl	_Z28index_select_rows_half2_warpILi4EEvPK6__halfPKjPS0_jjj

.visible .entry _Z28index_select_rows_half2_warpILi4EEvPK6__halfPKjPS0_jjj(
	.param .u64 .ptr .align 1 _Z28index_select_rows_half2_warpILi4EEvPK6__halfPKjPS0_jjj_param_0,
	.param .u64 .ptr .align 1 _Z28index_select_rows_half2_warpILi4EEvPK6__halfPKjPS0_jjj_param_1,
	.param .u64 .ptr .align 1 _Z28index_select_rows_half2_warpILi4EEvPK6__halfPKjPS0_jjj_param_2,
	.param .u32 _Z28index_select_rows_half2_warpILi4EEvPK6__halfPKjPS0_jjj_param_3,
	.param .u32 _Z28index_select_rows_half2_warpILi4EEvPK6__halfPKjPS0_jjj_param_4,
	.param .u32 _Z28index_select_rows_half2_warpILi4EEvPK6__halfPKjPS0_jjj_param_5
)
{
	.reg .pred 	%p<10>;
	.reg .b32 	%r<34>;
	.reg .b64 	%rd<33>;

	ld.param.u64 	%rd16, [_Z28index_select_rows_half2_warpILi4EEvPK6__halfPKjPS0_jjj_param_0];
	ld.param.u64 	%rd15, [_Z28index_select_rows_half2_warpILi4EEvPK6__halfPKjPS0_jjj_param_1];
	ld.param.u64 	%rd17, [_Z28index_select_rows_half2_warpILi4EEvPK6__halfPKjPS0_jjj_param_2];
	ld.param.u32 	%r17, [_Z28index_select_rows_half2_warpILi4EEvPK6__halfPKjPS0_jjj_param_4];
	ld.param.u32 	%r16, [_Z28index_select_rows_half2_warpILi4EEvPK6__halfPKjPS0_jjj_param_5];
	cvta.to.global.u64 	%rd1, %rd17;
	cvta.to.global.u64 	%rd2, %rd16;
	shr.u32 	%r1, %r17, 1;
	mov.u32 	%r2, %tid.x;
	and.b32  	%r3, %r2, 31;
	setp.gt.u32 	%p1, %r2, 127;
	@%p1 bra 	$L__BB0_12;
	shr.u32 	%r18, %r2, 5;
	mov.u32 	%r19, %ctaid.x;
	shl.b32 	%r20, %r19, 2;
	add.s32 	%r31, %r20, %r18;
	setp.ge.u32 	%p2, %r31, %r16;
	@%p2 bra 	$L__BB0_12;
	mov.u32 	%r21, %nctaid.x;
	shl.b32 	%r5, %r21, 2;
	not.b32 	%r22, %r3;
	add.s32 	%r6, %r1, %r22;
	and.b32  	%r7, %r6, 96;
	or.b32  	%r8, %r3, 32;
	or.b32  	%r9, %r3, 64;
	or.b32  	%r10, %r3, 96;
	add.s64 	%rd3, %rd2, 256;
	cvta.to.global.u64 	%rd4, %rd15;
$L__BB0_3:
	setp.ge.u32 	%p3, %r3, %r1;
	mul.wide.u32 	%rd18, %r31, 4;
	add.s64 	%rd19, %rd4, %rd18;
	ld.global.nc.u32 	%r23, [%rd19];
	mul.wide.u32 	%rd5, %r23, %r1;
	mul.wide.u32 	%rd6, %r31, %r1;
	@%p3 bra 	$L__BB0_11;
	setp.eq.s32 	%p4, %r7, 96;
	mov.u32 	%r32, %r3;
	@%p4 bra 	$L__BB0_8;
	setp.eq.s32 	%p5, %r7, 0;
	cvt.u64.u32 	%rd20, %r3;
	add.s64 	%rd21, %rd6, %rd20;
	shl.b64 	%rd22, %rd21, 2;
	add.s64 	%rd7, %rd1, %rd22;
	add.s64 	%rd23, %rd5, %rd20;
	shl.b64 	%rd24, %rd23, 2;
	add.s64 	%rd8, %rd2, %rd24;
	ld.global.nc.u32 	%r24, [%rd8];
	st.global.u32 	[%rd7], %r24;
	mov.u32 	%r32, %r8;
	@%p5 bra 	$L__BB0_8;
	setp.eq.s32 	%p6, %r7, 32;
	ld.global.nc.u32 	%r25, [%rd8+128];
	st.global.u32 	[%rd7+128], %r25;
	mov.u32 	%r32, %r9;
	@%p6 bra 	$L__BB0_8;
	ld.global.nc.u32 	%r26, [%rd8+256];
	st.global.u32 	[%rd7+256], %r26;
	mov.u32 	%r32, %r10;
$L__BB0_8:
	setp.lt.u32 	%p7, %r6, 96;
	@%p7 bra 	$L__BB0_11;
	cvt.u64.u32 	%rd25, %r32;
	add.s64 	%rd26, %rd6, %rd25;
	shl.b64 	%rd27, %rd26, 2;
	add.s64 	%rd28, %rd1, %rd27;
	add.s64 	%rd32, %rd28, 256;
	add.s64 	%rd29, %rd5, %rd25;
	shl.b64 	%rd30, %rd29, 2;
	add.s64 	%rd31, %rd3, %rd30;
$L__BB0_10:
	ld.global.nc.u32 	%r27, [%rd31+-256];
	st.global.u32 	[%rd32+-256], %r27;
	ld.global.nc.u32 	%r28, [%rd31+-128];
	st.global.u32 	[%rd32+-128], %r28;
	ld.global.nc.u32 	%r29, [%rd31];
	st.global.u32 	[%rd32], %r29;
	ld.global.nc.u32 	%r30, [%rd31+128];
	st.global.u32 	[%rd32+128], %r30;
	add.s32 	%r32, %r32, 128;
	add.s64 	%rd32, %rd32, 512;
	add.s64 	%rd31, %rd31, 512;
	setp.lt.u32 	%p8, %r32, %r1;
	@%p8 bra 	$L__BB0_10;
$L__BB0_11:
	add.s32 	%r31, %r31, %r5;
	setp.lt.u32 	%p9, %r31, %r16;
	@%p9 bra 	$L__BB0_3;
$L__BB0_12:
	ret;

}
	// .globl	_Z21index_select_rows_vecI6__halfLi2EEvPKT_PKjPS1_jjj
.visible .entry _Z21index_select_rows_vecI6__halfLi2EEvPKT_PKjPS1_jjj(
	.param .u64 .ptr .align 1 _Z21index_select_rows_vecI6__halfLi2EEvPKT_PKjPS1_jjj_param_0,
	.param .u64 .ptr .align 1 _Z21index_select_rows_vecI6__halfLi2EEvPKT_PKjPS1_jjj_param_1,
	.param .u64 .ptr .align 1 _Z21index_select_rows_vecI6__halfLi2EEvPKT_PKjPS1_jjj_param_2,
	.param .u32 _Z21index_select_rows_vecI6__halfLi2EEvPKT_PKjPS1_jjj_param_3,
	.param .u32 _Z21index_select_rows_vecI6__halfLi2EEvPKT_PKjPS1_jjj_param_4,
	.param .u32 _Z21index_select_rows_vecI6__halfLi2EEvPKT_PKjPS1_jjj_param_5
)
{
	.reg .pred 	%p<10>;
	.reg .b32 	%r<53>;
	.reg .b64 	%rd<65>;

	ld.param.u64 	%rd17, [_Z21index_select_rows_vecI6__halfLi2EEvPKT_PKjPS1_jjj_param_0];
	ld.param.u64 	%rd16, [_Z21index_select_rows_vecI6__halfLi2EEvPKT_PKjPS1_jjj_param_1];
	ld.param.u64 	%rd18, [_Z21index_select_rows_vecI6__halfLi2EEvPKT_PKjPS1_jjj_param_2];
	ld.param.u32 	%r29, [_Z21index_select_rows_vecI6__halfLi2EEvPKT_PKjPS1_jjj_param_4];
	ld.param.u32 	%r28, [_Z21index_select_rows_vecI6__halfLi2EEvPKT_PKjPS1_jjj_param_5];
	cvta.to.global.u64 	%rd1, %rd18;
	cvta.to.global.u64 	%rd2, %rd17;
	shr.u32 	%r1, %r29, 1;
	mov.u32 	%r47, %ctaid.x;
	setp.ge.u32 	%p1, %r47, %r28;
	@%p1 bra 	$L__BB1_11;
	mov.u32 	%r3, %tid.x;
	mov.u32 	%r4, %ntid.x;
	add.s32 	%r5, %r3, %r4;
	max.u32 	%r30, %r1, %r5;
	setp.lt.u32 	%p2, %r5, %r1;
	selp.u32 	%r31, 1, 0, %p2;
	add.s32 	%r32, %r5, %r31;
	sub.s32 	%r33, %r30, %r32;
	div.u32 	%r34, %r33, %r4;
	add.s32 	%r6, %r34, %r31;
	and.b32  	%r7, %r6, 3;
	cvt.u64.u32 	%rd3, %r5;
	add.s32 	%r8, %r5, %r4;
	add.s32 	%r9, %r8, %r4;
	shl.b32 	%r10, %r4, 1;
	shl.b32 	%r11, %r4, 2;
	mul.lo.s32 	%r12, %r4, 3;
	mul.wide.u32 	%rd4, %r1, 4;
	mul.wide.u32 	%rd5, %r4, 16;
	mov.u32 	%r13, %nctaid.x;
	cvta.to.global.u64 	%rd6, %rd16;
$L__BB1_2:
	setp.ge.u32 	%p3, %r3, %r1;
	cvt.u64.u32 	%rd7, %r47;
	mul.wide.u32 	%rd19, %r47, 4;
	add.s64 	%rd20, %rd6, %rd19;
	ld.global.nc.u32 	%r35, [%rd20];
	cvt.u64.u32 	%rd8, %r35;
	mul.wide.u32 	%rd9, %r35, %r1;
	mul.wide.u32 	%rd10, %r47, %r1;
	@%p3 bra 	$L__BB1_10;
	setp.eq.s32 	%p4, %r7, 3;
	mov.u32 	%r48, %r3;
	@%p4 bra 	$L__BB1_7;
	setp.eq.s32 	%p5, %r7, 0;
	cvt.u64.u32 	%rd21, %r3;
	add.s64 	%rd22, %rd10, %rd21;
	shl.b64 	%rd23, %rd22, 2;
	add.s64 	%rd24, %rd1, %rd23;
	add.s64 	%rd25, %rd9, %rd21;
	shl.b64 	%rd26, %rd25, 2;
	add.s64 	%rd27, %rd2, %rd26;
	ld.global.nc.u32 	%r36, [%rd27];
	st.global.u32 	[%rd24], %r36;
	mov.u32 	%r48, %r5;
	@%p5 bra 	$L__BB1_7;
	setp.eq.s32 	%p6, %r7, 1;
	add.s64 	%rd28, %rd10, %rd3;
	shl.b64 	%rd29, %rd28, 2;
	add.s64 	%rd30, %rd1, %rd29;
	add.s64 	%rd31, %rd9, %rd3;
	shl.b64 	%rd32, %rd31, 2;
	add.s64 	%rd33, %rd2, %rd32;
	ld.global.nc.u32 	%r37, [%rd33];
	st.global.u32 	[%rd30], %r37;
	mov.u32 	%r48, %r8;
	@%p6 bra 	$L__BB1_7;
	cvt.u64.u32 	%rd34, %r8;
	add.s64 	%rd35, %rd10, %rd34;
	shl.b64 	%rd36, %rd35, 2;
	add.s64 	%rd37, %rd1, %rd36;
	add.s64 	%rd38, %rd9, %rd34;
	shl.b64 	%rd39, %rd38, 2;
	add.s64 	%rd40, %rd2, %rd39;
	ld.global.nc.u32 	%r38, [%rd40];
	st.global.u32 	[%rd37], %r38;
	mov.u32 	%r48, %r9;
$L__BB1_7:
	setp.lt.u32 	%p7, %r6, 3;
	@%p7 bra 	$L__BB1_10;
	add.s32 	%r51, %r10, %r48;
	add.s32 	%r50, %r12, %r48;
	add.s32 	%r49, %r4, %r48;
	mad.lo.s64 	%rd11, %rd4, %rd8, %rd2;
	mul.wide.u32 	%rd64, %r48, 4;
	mad.lo.s64 	%rd13, %rd4, %rd7, %rd1;
$L__BB1_9:
	add.s64 	%rd41, %rd13, %rd64;
	add.s64 	%rd42, %rd11, %rd64;
	ld.global.nc.u32 	%r39, [%rd42];
	st.global.u32 	[%rd41], %r39;
	add.s32 	%r40, %r48, %r4;
	cvt.u64.u32 	%rd43, %r49;
	add.s64 	%rd44, %rd10, %rd43;
	shl.b64 	%rd45, %rd44, 2;
	add.s64 	%rd46, %rd1, %rd45;
	add.s64 	%rd47, %rd9, %rd43;
	shl.b64 	%rd48, %rd47, 2;
	add.s64 	%rd49, %rd2, %rd48;
	ld.global.nc.u32 	%r41, [%rd49];
	st.global.u32 	[%rd46], %r41;
	add.s32 	%r42, %r40, %r4;
	cvt.u64.u32 	%rd50, %r51;
	add.s64 	%rd51, %rd10, %rd50;
	shl.b64 	%rd52, %rd51, 2;
	add.s64 	%rd53, %rd1, %rd52;
	add.s64 	%rd54, %rd9, %rd50;
	shl.b64 	%rd55, %rd54, 2;
	add.s64 	%rd56, %rd2, %rd55;
	ld.global.nc.u32 	%r43, [%rd56];
	st.global.u32 	[%rd53], %r43;
	add.s32 	%r44, %r42, %r4;
	cvt.u64.u32 	%rd57, %r50;
	add.s64 	%rd58, %rd10, %rd57;
	shl.b64 	%rd59, %rd58, 2;
	add.s64 	%rd60, %rd1, %rd59;
	add.s64 	%rd61, %rd9, %rd57;
	shl.b64 	%rd62, %rd61, 2;
	add.s64 	%rd63, %rd2, %rd62;
	ld.global.nc.u32 	%r45, [%rd63];
	st.global.u32 	[%rd60], %r45;
	add.s32 	%r48, %r44, %r4;
	add.s32 	%r51, %r51, %r11;
	add.s32 	%r50, %r50, %r11;
	add.s32 	%r49, %r49, %r11;
	add.s64 	%rd64, %rd64, %rd5;
	setp.lt.u32 	%p8, %r48, %r1;
	@%p8 bra 	$L__BB1_9;
$L__BB1_10:
	cvt.u32.u64 	%r46, %rd7;
	add.s32 	%r47, %r46, %r13;
	setp.lt.u32 	%p9, %r47, %r28;
	@%p9 bra 	$L__BB1_2;
$L__BB1_11:
	ret;

}
	// .globl	_Z24index_select_rows_scalarI6__halfEvPKT_PKjPS1_jjj
.visible .entry _Z24index_select_rows_scalarI6__halfEvPKT_PKjPS1_jjj(
	.param .u64 .ptr .align 1 _Z24index_select_rows_scalarI6__halfEvPKT_PKjPS1_jjj_param_0,
	.param .u64 .ptr .align 1 _Z24index_select_rows_scalarI6__halfEvPKT_PKjPS1_jjj_param_1,
	.param .u64 .ptr .align 1 _Z24index_select_rows_scalarI6__halfEvPKT_PKjPS1_jjj_param_2,
	.param .u32 _Z24index_select_rows_scalarI6__halfEvPKT_PKjPS1_jjj_param_3,
	.param .u32 _Z24index_select_rows_scalarI6__halfEvPKT_PKjPS1_jjj_param_4,
	.param .u32 _Z24index_select_rows_scalarI6__halfEvPKT_PKjPS1_jjj_param_5
)
{
	.reg .pred 	%p<5>;
	.reg .b16 	%rs<2>;
	.reg .b32 	%r<14>;
	.reg .b64 	%rd<18>;

	ld.param.u64 	%rd6, [_Z24index_select_rows_scalarI6__halfEvPKT_PKjPS1_jjj_param_0];
	ld.param.u64 	%rd7, [_Z24index_select_rows_scalarI6__halfEvPKT_PKjPS1_jjj_param_1];
	ld.param.u64 	%rd8, [_Z24index_select_rows_scalarI6__halfEvPKT_PKjPS1_jjj_param_2];
	ld.param.u32 	%r9, [_Z24index_select_rows_scalarI6__halfEvPKT_PKjPS1_jjj_param_4];
	ld.param.u32 	%r10, [_Z24index_select_rows_scalarI6__halfEvPKT_PKjPS1_jjj_param_5];
	mov.u32 	%r12, %ctaid.x;
	setp.ge.u32 	%p1, %r12, %r10;
	@%p1 bra 	$L__BB2_6;
	mov.u32 	%r2, %tid.x;
	mov.u32 	%r3, %ntid.x;
	mov.u32 	%r4, %nctaid.x;
	cvta.to.global.u64 	%rd1, %rd7;
	cvta.to.global.u64 	%rd2, %rd6;
	cvta.to.global.u64 	%rd3, %rd8;
$L__BB2_2:
	setp.ge.u32 	%p2, %r2, %r9;
	@%p2 bra 	$L__BB2_5;
	mul.wide.u32 	%rd9, %r12, 4;
	add.s64 	%rd10, %rd1, %rd9;
	ld.global.nc.u32 	%r11, [%rd10];
	mul.wide.u32 	%rd4, %r12, %r9;
	mul.wide.u32 	%rd5, %r11, %r9;
	mov.u32 	%r13, %r2;
$L__BB2_4:
	cvt.u64.u32 	%rd11, %r13;
	add.s64 	%rd12, %rd4, %rd11;
	shl.b64 	%rd13, %rd12, 1;
	add.s64 	%rd14, %rd3, %rd13;
	add.s64 	%rd15, %rd5, %rd11;
	shl.b64 	%rd16, %rd15, 1;
	add.s64 	%rd17, %rd2, %rd16;
	ld.global.nc.u16 	%rs1, [%rd17];
	st.global.u16 	[%rd14], %rs1;
	add.s32 	%r13, %r13, %r3;
	setp.lt.u32 	%p3, %r13, %r9;
	@%p3 bra 	$L__BB2_4;
$L__BB2_5:
	add.s32 	%r12, %r12, %r4;
	setp.lt.u32 	%p4, %r12, %r10;
	@%p4 bra 	$L__BB2_2;
$L__BB2_6:
	ret;

}
	// .globl	_Z21index_select_rows_vecIfLi4EEvPKT_PKjPS0_jjj
.visible .entry _Z21index_select_rows_vecIfLi4EEvPKT_PKjPS0_jjj(
	.param .u64 .ptr .align 1 _Z21index_select_rows_vecIfLi4EEvPKT_PKjPS0_jjj_param_0,
	.param .u64 .ptr .align 1 _Z21index_select_rows_vecIfLi4EEvPKT_PKjPS0_jjj_param_1,
	.param .u64 .ptr .align 1 _Z21index_select_rows_vecIfLi4EEvPKT_PKjPS0_jjj_param_2,
	.param .u32 _Z21index_select_rows_vecIfLi4EEvPKT_PKjPS0_jjj_param_3,
	.param .u32 _Z21index_select_rows_vecIfLi4EEvPKT_PKjPS0_jjj_param_4,
	.param .u32 _Z21index_select_rows_vecIfLi4EEvPKT_PKjPS0_jjj_param_5
)
{
	.reg .pred 	%p<10>;
	.reg .b32 	%r<46>;
	.reg .b32 	%f<29>;
	.reg .b64 	%rd<65>;

	ld.param.u64 	%rd17, [_Z21index_select_rows_vecIfLi4EEvPKT_PKjPS0_jjj_param_0];
	ld.param.u64 	%rd16, [_Z21index_select_rows_vecIfLi4EEvPKT_PKjPS0_jjj_param_1];
	ld.param.u64 	%rd18, [_Z21index_select_rows_vecIfLi4EEvPKT_PKjPS0_jjj_param_2];
	ld.param.u32 	%r29, [_Z21index_select_rows_vecIfLi4EEvPKT_PKjPS0_jjj_param_4];
	ld.param.u32 	%r28, [_Z21index_select_rows_vecIfLi4EEvPKT_PKjPS0_jjj_param_5];
	cvta.to.global.u64 	%rd1, %rd18;
	cvta.to.global.u64 	%rd2, %rd17;
	shr.u32 	%r1, %r29, 2;
	mov.u32 	%r40, %ctaid.x;
	setp.ge.u32 	%p1, %r40, %r28;
	@%p1 bra 	$L__BB3_11;
	mov.u32 	%r3, %tid.x;
	mov.u32 	%r4, %ntid.x;
	add.s32 	%r5, %r3, %r4;
	max.u32 	%r30, %r1, %r5;
	setp.lt.u32 	%p2, %r5, %r1;
	selp.u32 	%r31, 1, 0, %p2;
	add.s32 	%r32, %r5, %r31;
	sub.s32 	%r33, %r30, %r32;
	div.u32 	%r34, %r33, %r4;
	add.s32 	%r6, %r34, %r31;
	and.b32  	%r7, %r6, 3;
	cvt.u64.u32 	%rd3, %r5;
	add.s32 	%r8, %r5, %r4;
	add.s32 	%r9, %r8, %r4;
	shl.b32 	%r10, %r4, 1;
	shl.b32 	%r11, %r4, 2;
	mul.lo.s32 	%r12, %r4, 3;
	mul.wide.u32 	%rd4, %r1, 16;
	mul.wide.u32 	%rd5, %r4, 64;
	mov.u32 	%r13, %nctaid.x;
	cvta.to.global.u64 	%rd6, %rd16;
$L__BB3_2:
	setp.ge.u32 	%p3, %r3, %r1;
	cvt.u64.u32 	%rd7, %r40;
	mul.wide.u32 	%rd19, %r40, 4;
	add.s64 	%rd20, %rd6, %rd19;
	ld.global.nc.u32 	%r35, [%rd20];
	cvt.u64.u32 	%rd8, %r35;
	mul.wide.u32 	%rd9, %r35, %r1;
	mul.wide.u32 	%rd10, %r40, %r1;
	@%p3 bra 	$L__BB3_10;
	setp.eq.s32 	%p4, %r7, 3;
	mov.u32 	%r41, %r3;
	@%p4 bra 	$L__BB3_7;
	setp.eq.s32 	%p5, %r7, 0;
	cvt.u64.u32 	%rd21, %r3;
	add.s64 	%rd22, %rd10, %rd21;
	shl.b64 	%rd23, %rd22, 4;
	add.s64 	%rd24, %rd1, %rd23;
	add.s64 	%rd25, %rd9, %rd21;
	shl.b64 	%rd26, %rd25, 4;
	add.s64 	%rd27, %rd2, %rd26;
	ld.global.nc.v4.f32 	{%f1, %f2, %f3, %f4}, [%rd27];
	st.global.v4.f32 	[%rd24], {%f1, %f2, %f3, %f4};
	mov.u32 	%r41, %r5;
	@%p5 bra 	$L__BB3_7;
	setp.eq.s32 	%p6, %r7, 1;
	add.s64 	%rd28, %rd10, %rd3;
	shl.b64 	%rd29, %rd28, 4;
	add.s64 	%rd30, %rd1, %rd29;
	add.s64 	%rd31, %rd9, %rd3;
	shl.b64 	%rd32, %rd31, 4;
	add.s64 	%rd33, %rd2, %rd32;
	ld.global.nc.v4.f32 	{%f5, %f6, %f7, %f8}, [%rd33];
	st.global.v4.f32 	[%rd30], {%f5, %f6, %f7, %f8};
	mov.u32 	%r41, %r8;
	@%p6 bra 	$L__BB3_7;
	cvt.u64.u32 	%rd34, %r8;
	add.s64 	%rd35, %rd10, %rd34;
	shl.b64 	%rd36, %rd35, 4;
	add.s64 	%rd37, %rd1, %rd36;
	add.s64 	%rd38, %rd9, %rd34;
	shl.b64 	%rd39, %rd38, 4;
	add.s64 	%rd40, %rd2, %rd39;
	ld.global.nc.v4.f32 	{%f9, %f10, %f11, %f12}, [%rd40];
	st.global.v4.f32 	[%rd37], {%f9, %f10, %f11, %f12};
	mov.u32 	%r41, %r9;
$L__BB3_7:
	setp.lt.u32 	%p7, %r6, 3;
	@%p7 bra 	$L__BB3_10;
	add.s32 	%r44, %r10, %r41;
	add.s32 	%r43, %r12, %r41;
	add.s32 	%r42, %r4, %r41;
	mad.lo.s64 	%rd11, %rd4, %rd8, %rd2;
	mul.wide.u32 	%rd64, %r41, 16;
	mad.lo.s64 	%rd13, %rd4, %rd7, %rd1;
$L__BB3_9:
	add.s64 	%rd41, %rd13, %rd64;
	add.s64 	%rd42, %rd11, %rd64;
	ld.global.nc.v4.f32 	{%f13, %f14, %f15, %f16}, [%rd42];
	st.global.v4.f32 	[%rd41], {%f13, %f14, %f15, %f16};
	add.s32 	%r36, %r41, %r4;
	cvt.u64.u32 	%rd43, %r42;
	add.s64 	%rd44, %rd10, %rd43;
	shl.b64 	%rd45, %rd44, 4;
	add.s64 	%rd46, %rd1, %rd45;
	add.s64 	%rd47, %rd9, %rd43;
	shl.b64 	%rd48, %rd47, 4;
	add.s64 	%rd49, %rd2, %rd48;
	ld.global.nc.v4.f32 	{%f17, %f18, %f19, %f20}, [%rd49];
	st.global.v4.f32 	[%rd46], {%f17, %f18, %f19, %f20};
	add.s32 	%r37, %r36, %r4;
	cvt.u64.u32 	%rd50, %r44;
	add.s64 	%rd51, %rd10, %rd50;
	shl.b64 	%rd52, %rd51, 4;
	add.s64 	%rd53, %rd1, %rd52;
	add.s64 	%rd54, %rd9, %rd50;
	shl.b64 	%rd55, %rd54, 4;
	add.s64 	%rd56, %rd2, %rd55;
	ld.global.nc.v4.f32 	{%f21, %f22, %f23, %f24}, [%rd56];
	st.global.v4.f32 	[%rd53], {%f21, %f22, %f23, %f24};
	add.s32 	%r38, %r37, %r4;
	cvt.u64.u32 	%rd57, %r43;
	add.s64 	%rd58, %rd10, %rd57;
	shl.b64 	%rd59, %rd58, 4;
	add.s64 	%rd60, %rd1, %rd59;
	add.s64 	%rd61, %rd9, %rd57;
	shl.b64 	%rd62, %rd61, 4;
	add.s64 	%rd63, %rd2, %rd62;
	ld.global.nc.v4.f32 	{%f25, %f26, %f27, %f28}, [%rd63];
	st.global.v4.f32 	[%rd60], {%f25, %f26, %f27, %f28};
	add.s32 	%r41, %r38, %r4;
	add.s32 	%r44, %r44, %r11;
	add.s32 	%r43, %r43, %r11;
	add.s32 	%r42, %r42, %r11;
	add.s64 	%rd64, %rd64, %rd5;
	setp.lt.u32 	%p8, %r41, %r1;
	@%p8 bra 	$L__BB3_9;
$L__BB3_10:
	cvt.u32.u64 	%r39, %rd7;
	add.s32 	%r40, %r39, %r13;
	setp.lt.u32 	%p9, %r40, %r28;
	@%p9 bra 	$L__BB3_2;
$L__BB3_11:
	ret;

}
	// .globl	_Z24index_select_rows_scalarIfEvPKT_PKjPS0_jjj
.visible .entry _Z24index_select_rows_scalarIfEvPKT_PKjPS0_jjj(
	.param .u64 .ptr .align 1 _Z24index_select_rows_scalarIfEvPKT_PKjPS0_jjj_param_0,
	.param .u64 .ptr .align 1 _Z24index_select_rows_scalarIfEvPKT_PKjPS0_jjj_param_1,
	.param .u64 .ptr .align 1 _Z24index_select_rows_scalarIfEvPKT_PKjPS0_jjj_param_2,
	.param .u32 _Z24index_select_rows_scalarIfEvPKT_PKjPS0_jjj_param_3,
	.param .u32 _Z24index_select_rows_scalarIfEvPKT_PKjPS0_jjj_param_4,
	.param .u32 _Z24index_select_rows_scalarIfEvPKT_PKjPS0_jjj_param_5
)
{
	.reg .pred 	%p<5>;
	.reg .b32 	%r<14>;
	.reg .b32 	%f<2>;
	.reg .b64 	%rd<18>;

	ld.param.u64 	%rd6, [_Z24index_select_rows_scalarIfEvPKT_PKjPS0_jjj_param_0];
	ld.param.u64 	%rd7, [_Z24index_select_rows_scalarIfEvPKT_PKjPS0_jjj_param_1];
	ld.param.u64 	%rd8, [_Z24index_select_rows_scalarIfEvPKT_PKjPS0_jjj_param_2];
	ld.param.u32 	%r9, [_Z24index_select_rows_scalarIfEvPKT_PKjPS0_jjj_param_4];
	ld.param.u32 	%r10, [_Z24index_select_rows_scalarIfEvPKT_PKjPS0_jjj_param_5];
	mov.u32 	%r12, %ctaid.x;
	setp.ge.u32 	%p1, %r12, %r10;
	@%p1 bra 	$L__BB4_6;
	mov.u32 	%r2, %tid.x;
	mov.u32 	%r3, %ntid.x;
	mov.u32 	%r4, %nctaid.x;
	cvta.to.global.u64 	%rd1, %rd7;
	cvta.to.global.u64 	%rd2, %rd6;
	cvta.to.global.u64 	%rd3, %rd8;
$L__BB4_2:
	setp.ge.u32 	%p2, %r2, %r9;
	@%p2 bra 	$L__BB4_5;
	mul.wide.u32 	%rd9, %r12, 4;
	add.s64 	%rd10, %rd1, %rd9;
	ld.global.nc.u32 	%r11, [%rd10];
	mul.wide.u32 	%rd4, %r12, %r9;
	mul.wide.u32 	%rd5, %r11, %r9;
	mov.u32 	%r13, %r2;
$L__BB4_4:
	cvt.u64.u32 	%rd11, %r13;
	add.s64 	%rd12, %rd5, %rd11;
	shl.b64 	%rd13, %rd12, 2;
	add.s64 	%rd14, %rd2, %rd13;
	ld.global.nc.f32 	%f1, [%rd14];
	add.s64 	%rd15, %rd4, %rd11;
	shl.b64 	%rd16, %rd15, 2;
	add.s64 	%rd17, %rd3, %rd16;
	st.global.f32 	[%rd17], %f1;
	add.s32 	%r13, %r13, %r3;
	setp.lt.u32 	%p3, %r13, %r9;
	@%p3 bra 	$L__BB4_4;
$L__BB4_5:
	add.s32 	%r12, %r12, %r4;
	setp.lt.u32 	%p4, %r12, %r10;
	@%p4 bra 	$L__BB4_2;
$L__BB4_6:
	ret;

}


// ===== COMPILED SASS (sm_100) =====

	.target	sm_100

	.elftype	@"ET_EXEC"


//--------------------- .note.nv.tkinfo           --------------------------
	.section	.note.nv.tkinfo,"",@"SHT_NOTE"
	.sectionflags	@"SHF_NOTE_NV_TKINFO"
	.tkinfo
        /*0018*/ 	.word	0x00000002
        /*0030*/ 	.string	""
        /*0030*/ 	.string	"ptxas"
        /*0030*/ 	.string	"Cuda compilation tools, release 13.0, V13.0.88"
        /*0030*/ 	.string	"Build cuda_13.0.r13.0/compiler.36424714_0"
        /*0030*/ 	.string	"-arch sm_100 -m 64 "



//--------------------- .note.nv.cuinfo           --------------------------
	.section	.note.nv.cuinfo,"",@"SHT_NOTE"
	.sectionflags	@"SHF_NOTE_NV_CUINFO"
        /*0018*/ 	.short	0x0002
        /*001a*/ 	.short	0x0064
        /*001c*/ 	.short	0x0082
	.zero		2


//--------------------- .nv.info                  --------------------------
	.section	.nv.info,"",@"SHT_CUDA_INFO"
	.align	4


	//----- nvinfo : EIATTR_REGCOUNT
	.align		4
        /*0000*/ 	.byte	0x04, 0x2f
        /*0002*/ 	.short	(.L_1 - .L_0)
	.align		4
.L_0:
        /*0004*/ 	.word	index@(_Z28index_select_rows_half2_warpILi4EEvPK6__halfPKjPS0_jjj)
        /*0008*/ 	.word	0x00000020


	//----- nvinfo : EIATTR_FRAME_SIZE
	.align		4
.L_1:
        /*000c*/ 	.byte	0x04, 0x11
        /*000e*/ 	.short	(.L_3 - .L_2)
	.align		4
.L_2:
        /*0010*/ 	.word	index@(_Z28index_select_rows_half2_warpILi4EEvPK6__halfPKjPS0_jjj)
        /*0014*/ 	.word	0x00000000


	//----- nvinfo : EIATTR_REGCOUNT
	.align		4
.L_3:
        /*0018*/ 	.byte	0x04, 0x2f
        /*001a*/ 	.short	(.L_5 - .L_4)
	.align		4
.L_4:
        /*001c*/ 	.word	index@(_Z21index_select_rows_vecI6__halfLi2EEvPKT_PKjPS1_jjj)
        /*0020*/ 	.word	0x00000020


	//----- nvinfo : EIATTR_FRAME_SIZE
	.align		4
.L_5:
        /*0024*/ 	.byte	0x04, 0x11
        /*0026*/ 	.short	(.L_7 - .L_6)
	.align		4
.L_6:
        /*0028*/ 	.word	index@(_Z21index_select_rows_vecI6__halfLi2EEvPKT_PKjPS1_jjj)
        /*002c*/ 	.word	0x00000000


	//----- nvinfo : EIATTR_REGCOUNT
	.align		4
.L_7:
        /*0030*/ 	.byte	0x04, 0x2f
        /*0032*/ 	.short	(.L_9 - .L_8)
	.align		4
.L_8:
        /*0034*/ 	.word	index@(_Z24index_select_rows_scalarI6__halfEvPKT_PKjPS1_jjj)
        /*0038*/ 	.word	0x0000000e


	//----- nvinfo : EIATTR_FRAME_SIZE
	.align		4
.L_9:
        /*003c*/ 	.byte	0x04, 0x11
        /*003e*/ 	.short	(.L_11 - .L_10)
	.align		4
.L_10:
        /*0040*/ 	.word	index@(_Z24index_select_rows_scalarI6__halfEvPKT_PKjPS1_jjj)
        /*0044*/ 	.word	0x00000000


	//----- nvinfo : EIATTR_REGCOUNT
	.align		4
.L_11:
        /*0048*/ 	.byte	0x04, 0x2f
        /*004a*/ 	.short	(.L_13 - .L_12)
	.align		4
.L_12:
        /*004c*/ 	.word	index@(_Z21index_select_rows_vecIfLi4EEvPKT_PKjPS0_jjj)
        /*0050*/ 	.word	0x00000028


	//----- nvinfo : EIATTR_FRAME_SIZE
	.align		4
.L_13:
        /*0054*/ 	.byte	0x04, 0x11
        /*0056*/ 	.short	(.L_15 - .L_14)
	.align		4
.L_14:
        /*0058*/ 	.word	index@(_Z21index_select_rows_vecIfLi4EEvPKT_PKjPS0_jjj)
        /*005c*/ 	.word	0x00000000


	//----- nvinfo : EIATTR_REGCOUNT
	.align		4
.L_15:
        /*0060*/ 	.byte	0x04, 0x2f
        /*0062*/ 	.short	(.L_17 - .L_16)
	.align		4
.L_16:
        /*0064*/ 	.word	index@(_Z24index_select_rows_scalarIfEvPKT_PKjPS0_jjj)
        /*0068*/ 	.word	0x0000000e


	//----- nvinfo : EIATTR_FRAME_SIZE
	.align		4
.L_17:
        /*006c*/ 	.byte	0x04, 0x11
        /*006e*/ 	.short	(.L_19 - .L_18)
	.align		4
.L_18:
        /*0070*/ 	.word	index@(_Z24index_select_rows_scalarIfEvPKT_PKjPS0_jjj)
        /*0074*/ 	.word	0x00000000


	//----- nvinfo : EIATTR_MIN_STACK_SIZE
	.align		4
.L_19:
        /*0078*/ 	.byte	0x04, 0x12
        /*007a*/ 	.short	(.L_21 - .L_20)
	.align		4
.L_20:
        /*007c*/ 	.word	index@(_Z24index_select_rows_scalarIfEvPKT_PKjPS0_jjj)
        /*0080*/ 	.word	0x00000000


	//----- nvinfo : EIATTR_MIN_STACK_SIZE
	.align		4
.L_21:
        /*0084*/ 	.byte	0x04, 0x12
        /*0086*/ 	.short	(.L_23 - .L_22)
	.align		4
.L_22:
        /*0088*/ 	.word	index@(_Z21index_select_rows_vecIfLi4EEvPKT_PKjPS0_jjj)
        /*008c*/ 	.word	0x00000000


	//----- nvinfo : EIATTR_MIN_STACK_SIZE
	.align		4
.L_23:
        /*0090*/ 	.byte	0x04, 0x12
        /*0092*/ 	.short	(.L_25 - .L_24)
	.align		4
.L_24:
        /*0094*/ 	.word	index@(_Z24index_select_rows_scalarI6__halfEvPKT_PKjPS1_jjj)
        /*0098*/ 	.word	0x00000000


	//----- nvinfo : EIATTR_MIN_STACK_SIZE
	.align		4
.L_25:
        /*009c*/ 	.byte	0x04, 0x12
        /*009e*/ 	.short	(.L_27 - .L_26)
	.align		4
.L_26:
        /*00a0*/ 	.word	index@(_Z21index_select_rows_vecI6__halfLi2EEvPKT_PKjPS1_jjj)
        /*00a4*/ 	.word	0x00000000


	//----- nvinfo : EIATTR_MIN_STACK_SIZE
	.align		4
.L_27:
        /*00a8*/ 	.byte	0x04, 0x12
        /*00aa*/ 	.short	(.L_29 - .L_28)
	.align		4
.L_28:
        /*00ac*/ 	.word	index@(_Z28index_select_rows_half2_warpILi4EEvPK6__halfPKjPS0_jjj)
        /*00b0*/ 	.word	0x00000000
.L_29:


//--------------------- .nv.compat                --------------------------
	.section	.nv.compat,"",@"SHT_CUDA_COMPAT_INFO"
	.align	4
        /*0000*/ 	.byte	0x02, 0x09, 0x00, 0x00, 0x02, 0x02, 0x01, 0x00, 0x02, 0x05, 0x05, 0x00, 0x03, 0x07, 0x01, 0x01
        /*0010*/ 	.byte	0x02, 0x03, 0x00, 0x00, 0x02, 0x06, 0x01, 0x00, 0x04, 0x0b, 0x08, 0x00, 0x09, 0x00, 0x00, 0x00
        /*0020*/ 	.byte	0x00, 0x00, 0x00, 0x00


//--------------------- .nv.info._Z24index_select_rows_scalarIfEvPKT_PKjPS0_jjj --------------------------
	.section	.nv.info._Z24index_select_rows_scalarIfEvPKT_PKjPS0_jjj,"",@"SHT_CUDA_INFO"
	.sectionflags	@""
	.align	4


	//----- nvinfo : EIATTR_CUDA_API_VERSION
	.align		4
        /*0000*/ 	.byte	0x04, 0x37
        /*0002*/ 	.short	(.L_31 - .L_30)
.L_30:
        /*0004*/ 	.word	0x00000082


	//----- nvinfo : EIATTR_KPARAM_INFO
	.align		4
.L_31:
        /*0008*/ 	.byte	0x04, 0x17
        /*000a*/ 	.short	(.L_33 - .L_32)
.L_32:
        /*000c*/ 	.word	0x00000000
        /*0010*/ 	.short	0x0005
        /*0012*/ 	.short	0x0020
        /*0014*/ 	.byte	0x00, 0xf0, 0x11, 0x00


	//----- nvinfo : EIATTR_KPARAM_INFO
	.align		4
.L_33:
        /*0018*/ 	.byte	0x04, 0x17
        /*001a*/ 	.short	(.L_35 - .L_34)
.L_34:
        /*001c*/ 	.word	0x00000000
        /*0020*/ 	.short	0x0004
        /*0022*/ 	.short	0x001c
        /*0024*/ 	.byte	0x00, 0xf0, 0x11, 0x00


	//----- nvinfo : EIATTR_KPARAM_INFO
	.align		4
.L_35:
        /*0028*/ 	.byte	0x04, 0x17
        /*002a*/ 	.short	(.L_37 - .L_36)
.L_36:
        /*002c*/ 	.word	0x00000000
        /*0030*/ 	.short	0x0003
        /*0032*/ 	.short	0x0018
        /*0034*/ 	.byte	0x00, 0xf0, 0x11, 0x00


	//----- nvinfo : EIATTR_KPARAM_INFO
	.align		4
.L_37:
        /*0038*/ 	.byte	0x04, 0x17
        /*003a*/ 	.short	(.L_39 - .L_38)
.L_38:
        /*003c*/ 	.word	0x00000000
        /*0040*/ 	.short	0x0002
        /*0042*/ 	.short	0x0010
        /*0044*/ 	.byte	0x00, 0xf5, 0x21, 0x00


	//----- nvinfo : EIATTR_KPARAM_INFO
	.align		4
.L_39:
        /*0048*/ 	.byte	0x04, 0x17
        /*004a*/ 	.short	(.L_41 - .L_40)
.L_40:
        /*004c*/ 	.word	0x00000000
        /*0050*/ 	.short	0x0001
        /*0052*/ 	.short	0x0008
        /*0054*/ 	.byte	0x00, 0xf5, 0x21, 0x00


	//----- nvinfo : EIATTR_KPARAM_INFO
	.align		4
.L_41:
        /*0058*/ 	.byte	0x04, 0x17
        /*005a*/ 	.short	(.L_43 - .L_42)
.L_42:
        /*005c*/ 	.word	0x00000000
        /*0060*/ 	.short	0x0000
        /*0062*/ 	.short	0x0000
        /*0064*/ 	.byte	0x00, 0xf5, 0x21, 0x00


	//----- nvinfo : EIATTR_SPARSE_MMA_MASK
	.align		4
.L_43:
        /*0068*/ 	.byte	0x03, 0x50
        /*006a*/ 	.short	0x0000


	//----- nvinfo : EIATTR_MAXREG_COUNT
	.align		4
        /*006c*/ 	.byte	0x03, 0x1b
        /*006e*/ 	.short	0x00ff


	//----- nvinfo : EIATTR_MERCURY_ISA_VERSION
	.align		4
        /*0070*/ 	.byte	0x03, 0x5f
        /*0072*/ 	.short	0x0101


	//----- nvinfo : EIATTR_VRC_CTA_INIT_COUNT
	.align		4
        /*0074*/ 	.byte	0x02, 0x4a
	.zero		1
	.zero		1


	//----- nvinfo : EIATTR_EXIT_INSTR_OFFSETS
	.align		4
        /*0078*/ 	.byte	0x04, 0x1c
        /*007a*/ 	.short	(.L_45 - .L_44)


	//   ....[0]....
.L_44:
        /*007c*/ 	.word	0x00000040


	//   ....[1]....
        /*0080*/ 	.word	0x00000260


	//----- nvinfo : EIATTR_CRS_STACK_SIZE
	.align		4
.L_45:
        /*0084*/ 	.byte	0x04, 0x1e
        /*0086*/ 	.short	(.L_47 - .L_46)
.L_46:
        /*0088*/ 	.word	0x00000000


	//----- nvinfo : EIATTR_CBANK_PARAM_SIZE
	.align		4
.L_47:
        /*008c*/ 	.byte	0x03, 0x19
        /*008e*/ 	.short	0x0024


	//----- nvinfo : EIATTR_PARAM_CBANK
	.align		4
        /*0090*/ 	.byte	0x04, 0x0a
        /*0092*/ 	.short	(.L_49 - .L_48)
	.align		4
.L_48:
        /*0094*/ 	.word	index@(.nv.constant0._Z24index_select_rows_scalarIfEvPKT_PKjPS0_jjj)
        /*0098*/ 	.short	0x0380
        /*009a*/ 	.short	0x0024


	//----- nvinfo : EIATTR_SW_WAR
	.align		4
.L_49:
        /*009c*/ 	.byte	0x04, 0x36
        /*009e*/ 	.short	(.L_51 - .L_50)
.L_50:
        /*00a0*/ 	.word	0x00000008
.L_51:


//--------------------- .nv.info._Z21index_select_rows_vecIfLi4EEvPKT_PKjPS0_jjj --------------------------
	.section	.nv.info._Z21index_select_rows_vecIfLi4EEvPKT_PKjPS0_jjj,"",@"SHT_CUDA_INFO"
	.sectionflags	@""
	.align	4


	//----- nvinfo : EIATTR_CUDA_API_VERSION
	.align		4
        /*0000*/ 	.byte	0x04, 0x37
        /*0002*/ 	.short	(.L_53 - .L_52)
.L_52:
        /*0004*/ 	.word	0x00000082


	//----- nvinfo : EIATTR_KPARAM_INFO
	.align		4
.L_53:
        /*0008*/ 	.byte	0x04, 0x17
        /*000a*/ 	.short	(.L_55 - .L_54)
.L_54:
        /*000c*/ 	.word	0x00000000
        /*0010*/ 	.short	0x0005
        /*0012*/ 	.short	0x0020
        /*0014*/ 	.byte	0x00, 0xf0, 0x11, 0x00


	//----- nvinfo : EIATTR_KPARAM_INFO
	.align		4
.L_55:
        /*0018*/ 	.byte	0x04, 0x17
        /*001a*/ 	.short	(.L_57 - .L_56)
.L_56:
        /*001c*/ 	.word	0x00000000
        /*0020*/ 	.short	0x0004
        /*0022*/ 	.short	0x001c
        /*0024*/ 	.byte	0x00, 0xf0, 0x11, 0x00


	//----- nvinfo : EIATTR_KPARAM_INFO
	.align		4
.L_57:
        /*0028*/ 	.byte	0x04, 0x17
        /*002a*/ 	.short	(.L_59 - .L_58)
.L_58:
        /*002c*/ 	.word	0x00000000
        /*0030*/ 	.short	0x0003
        /*0032*/ 	.short	0x0018
        /*0034*/ 	.byte	0x00, 0xf0, 0x11, 0x00


	//----- nvinfo : EIATTR_KPARAM_INFO
	.align		4
.L_59:
        /*0038*/ 	.byte	0x04, 0x17
        /*003a*/ 	.short	(.L_61 - .L_60)
.L_60:
        /*003c*/ 	.word	0x00000000
        /*0040*/ 	.short	0x0002
        /*0042*/ 	.short	0x0010
        /*0044*/ 	.byte	0x00, 0xf5, 0x21, 0x00


	//----- nvinfo : EIATTR_KPARAM_INFO
	.align		4
.L_61:
        /*0048*/ 	.byte	0x04, 0x17
        /*004a*/ 	.short	(.L_63 - .L_62)
.L_62:
        /*004c*/ 	.word	0x00000000
        /*0050*/ 	.short	0x0001
        /*0052*/ 	.short	0x0008
        /*0054*/ 	.byte	0x00, 0xf5, 0x21, 0x00


	//----- nvinfo : EIATTR_KPARAM_INFO
	.align		4
.L_63:
        /*0058*/ 	.byte	0x04, 0x17
        /*005a*/ 	.short	(.L_65 - .L_64)
.L_64:
        /*005c*/ 	.word	0x00000000
        /*0060*/ 	.short	0x0000
        /*0062*/ 	.short	0x0000
        /*0064*/ 	.byte	0x00, 0xf5, 0x21, 0x00


	//----- nvinfo : EIATTR_SPARSE_MMA_MASK
	.align		4
.L_65:
        /*0068*/ 	.byte	0x03, 0x50
        /*006a*/ 	.short	0x0000


	//----- nvinfo : EIATTR_MAXREG_COUNT
	.align		4
        /*006c*/ 	.byte	0x03, 0x1b
        /*006e*/ 	.short	0x00ff


	//----- nvinfo : EIATTR_MERCURY_ISA_VERSION
	.align		4
        /*0070*/ 	.byte	0x03, 0x5f
        /*0072*/ 	.short	0x0101


	//----- nvinfo : EIATTR_VRC_CTA_INIT_COUNT
	.align		4
        /*0074*/ 	.byte	0x02, 0x4a
	.zero		1
	.zero		1


	//----- nvinfo : EIATTR_EXIT_INSTR_OFFSETS
	.align		4
        /*0078*/ 	.byte	0x04, 0x1c
        /*007a*/ 	.short	(.L_67 - .L_66)


	//   ....[0]....
.L_66:
        /*007c*/ 	.word	0x00000040


	//   ....[1]....
        /*0080*/ 	.word	0x000009c0


	//----- nvinfo : EIATTR_CRS_STACK_SIZE
	.align		4
.L_67:
        /*0084*/ 	.byte	0x04, 0x1e
        /*0086*/ 	.short	(.L_69 - .L_68)
.L_68:
        /*0088*/ 	.word	0x00000000


	//----- nvinfo : EIATTR_CBANK_PARAM_SIZE
	.align		4
.L_69:
        /*008c*/ 	.byte	0x03, 0x19
        /*008e*/ 	.short	0x0024


	//----- nvinfo : EIATTR_PARAM_CBANK
	.align		4
        /*0090*/ 	.byte	0x04, 0x0a
        /*0092*/ 	.short	(.L_71 - .L_70)
	.align		4
.L_70:
        /*0094*/ 	.word	index@(.nv.constant0._Z21index_select_rows_vecIfLi4EEvPKT_PKjPS0_jjj)
        /*0098*/ 	.short	0x0380
        /*009a*/ 	.short	0x0024


	//----- nvinfo : EIATTR_SW_WAR
	.align		4
.L_71:
        /*009c*/ 	.byte	0x04, 0x36
        /*009e*/ 	.short	(.L_73 - .L_72)
.L_72:
        /*00a0*/ 	.word	0x00000008
.L_73:


//--------------------- .nv.info._Z24index_select_rows_scalarI6__halfEvPKT_PKjPS1_jjj --------------------------
	.section	.nv.info._Z24index_select_rows_scalarI6__halfEvPKT_PKjPS1_jjj,"",@"SHT_CUDA_INFO"
	.sectionflags	@""
	.align	4


	//----- nvinfo : EIATTR_CUDA_API_VERSION
	.align		4
        /*0000*/ 	.byte	0x04, 0x37
        /*0002*/ 	.short	(.L_75 - .L_74)
.L_74:
        /*0004*/ 	.word	0x00000082


	//----- nvinfo : EIATTR_KPARAM_INFO
	.align		4
.L_75:
        /*0008*/ 	.byte	0x04, 0x17
        /*000a*/ 	.short	(.L_77 - .L_76)
.L_76:
        /*000c*/ 	.word	0x00000000
        /*0010*/ 	.short	0x0005
        /*0012*/ 	.short	0x0020
        /*0014*/ 	.byte	0x00, 0xf0, 0x11, 0x00


	//----- nvinfo : EIATTR_KPARAM_INFO
	.align		4
.L_77:
        /*0018*/ 	.byte	0x04, 0x17
        /*001a*/ 	.short	(.L_79 - .L_78)
.L_78:
        /*001c*/ 	.word	0x00000000
        /*0020*/ 	.short	0x0004
        /*0022*/ 	.short	0x001c
        /*0024*/ 	.byte	0x00, 0xf0, 0x11, 0x00


	//----- nvinfo : EIATTR_KPARAM_INFO
	.align		4
.L_79:
        /*0028*/ 	.byte	0x04, 0x17
        /*002a*/ 	.short	(.L_81 - .L_80)
.L_80:
        /*002c*/ 	.word	0x00000000
        /*0030*/ 	.short	0x0003
        /*0032*/ 	.short	0x0018
        /*0034*/ 	.byte	0x00, 0xf0, 0x11, 0x00


	//----- nvinfo : EIATTR_KPARAM_INFO
	.align		4
.L_81:
        /*0038*/ 	.byte	0x04, 0x17
        /*003a*/ 	.short	(.L_83 - .L_82)
.L_82:
        /*003c*/ 	.word	0x00000000
        /*0040*/ 	.short	0x0002
        /*0042*/ 	.short	0x0010
        /*0044*/ 	.byte	0x00, 0xf5, 0x21, 0x00


	//----- nvinfo : EIATTR_KPARAM_INFO
	.align		4
.L_83:
        /*0048*/ 	.byte	0x04, 0x17
        /*004a*/ 	.short	(.L_85 - .L_84)
.L_84:
        /*004c*/ 	.word	0x00000000
        /*0050*/ 	.short	0x0001
        /*0052*/ 	.short	0x0008
        /*0054*/ 	.byte	0x00, 0xf5, 0x21, 0x00


	//----- nvinfo : EIATTR_KPARAM_INFO
	.align		4
.L_85:
        /*0058*/ 	.byte	0x04, 0x17
        /*005a*/ 	.short	(.L_87 - .L_86)
.L_86:
        /*005c*/ 	.word	0x00000000
        /*0060*/ 	.short	0x0000
        /*0062*/ 	.short	0x0000
        /*0064*/ 	.byte	0x00, 0xf5, 0x21, 0x00


	//----- nvinfo : EIATTR_SPARSE_MMA_MASK
	.align		4
.L_87:
        /*0068*/ 	.byte	0x03, 0x50
        /*006a*/ 	.short	0x0000


	//----- nvinfo : EIATTR_MAXREG_COUNT
	.align		4
        /*006c*/ 	.byte	0x03, 0x1b
        /*006e*/ 	.short	0x00ff


	//----- nvinfo : EIATTR_MERCURY_ISA_VERSION
	.align		4
        /*0070*/ 	.byte	0x03, 0x5f
        /*0072*/ 	.short	0x0101


	//----- nvinfo : EIATTR_VRC_CTA_INIT_COUNT
	.align		4
        /*0074*/ 	.byte	0x02, 0x4a
	.zero		1
	.zero		1


	//----- nvinfo : EIATTR_EXIT_INSTR_OFFSETS
	.align		4
        /*0078*/ 	.byte	0x04, 0x1c
        /*007a*/ 	.short	(.L_89 - .L_88)


	//   ....[0]....
.L_88:
        /*007c*/ 	.word	0x00000040


	//   ....[1]....
        /*0080*/ 	.word	0x00000260


	//----- nvinfo : EIATTR_CRS_STACK_SIZE
	.align		4
.L_89:
        /*0084*/ 	.byte	0x04, 0x1e
        /*0086*/ 	.short	(.L_91 - .L_90)
.L_90:
        /*0088*/ 	.word	0x00000000


	//----- nvinfo : EIATTR_CBANK_PARAM_SIZE
	.align		4
.L_91:
        /*008c*/ 	.byte	0x03, 0x19
        /*008e*/ 	.short	0x0024


	//----- nvinfo : EIATTR_PARAM_CBANK
	.align		4
        /*0090*/ 	.byte	0x04, 0x0a
        /*0092*/ 	.short	(.L_93 - .L_92)
	.align		4
.L_92:
        /*0094*/ 	.word	index@(.nv.constant0._Z24index_select_rows_scalarI6__halfEvPKT_PKjPS1_jjj)
        /*0098*/ 	.short	0x0380
        /*009a*/ 	.short	0x0024


	//----- nvinfo : EIATTR_SW_WAR
	.align		4
.L_93:
        /*009c*/ 	.byte	0x04, 0x36
        /*009e*/ 	.short	(.L_95 - .L_94)
.L_94:
        /*00a0*/ 	.word	0x00000008
.L_95:


//--------------------- .nv.info._Z21index_select_rows_vecI6__halfLi2EEvPKT_PKjPS1_jjj --------------------------
	.section	.nv.info._Z21index_select_rows_vecI6__halfLi2EEvPKT_PKjPS1_jjj,"",@"SHT_CUDA_INFO"
	.sectionflags	@""
	.align	4


	//----- nvinfo : EIATTR_CUDA_API_VERSION
	.align		4
        /*0000*/ 	.byte	0x04, 0x37
        /*0002*/ 	.short	(.L_97 - .L_96)
.L_96:
        /*0004*/ 	.word	0x00000082


	//----- nvinfo : EIATTR_KPARAM_INFO
	.align		4
.L_97:
        /*0008*/ 	.byte	0x04, 0x17
        /*000a*/ 	.short	(.L_99 - .L_98)
.L_98:
        /*000c*/ 	.word	0x00000000
        /*0010*/ 	.short	0x0005
        /*0012*/ 	.short	0x0020
        /*0014*/ 	.byte	0x00, 0xf0, 0x11, 0x00


	//----- nvinfo : EIATTR_KPARAM_INFO
	.align		4
.L_99:
        /*0018*/ 	.byte	0x04, 0x17
        /*001a*/ 	.short	(.L_101 - .L_100)
.L_100:
        /*001c*/ 	.word	0x00000000
        /*0020*/ 	.short	0x0004
        /*0022*/ 	.short	0x001c
        /*0024*/ 	.byte	0x00, 0xf0, 0x11, 0x00


	//----- nvinfo : EIATTR_KPARAM_INFO
	.align		4
.L_101:
        /*0028*/ 	.byte	0x04, 0x17
        /*002a*/ 	.short	(.L_103 - .L_102)
.L_102:
        /*002c*/ 	.word	0x00000000
        /*0030*/ 	.short	0x0003
        /*0032*/ 	.short	0x0018
        /*0034*/ 	.byte	0x00, 0xf0, 0x11, 0x00


	//----- nvinfo : EIATTR_KPARAM_INFO
	.align		4
.L_103:
        /*0038*/ 	.byte	0x04, 0x17
        /*003a*/ 	.short	(.L_105 - .L_104)
.L_104:
        /*003c*/ 	.word	0x00000000
        /*0040*/ 	.short	0x0002
        /*0042*/ 	.short	0x0010
        /*0044*/ 	.byte	0x00, 0xf5, 0x21, 0x00


	//----- nvinfo : EIATTR_KPARAM_INFO
	.align		4
.L_105:
        /*0048*/ 	.byte	0x04, 0x17
        /*004a*/ 	.short	(.L_107 - .L_106)
.L_106:
        /*004c*/ 	.word	0x00000000
        /*0050*/ 	.short	0x0001
        /*0052*/ 	.short	0x0008
        /*0054*/ 	.byte	0x00, 0xf5, 0x21, 0x00


	//----- nvinfo : EIATTR_KPARAM_INFO
	.align		4
.L_107:
        /*0058*/ 	.byte	0x04, 0x17
        /*005a*/ 	.short	(.L_109 - .L_108)
.L_108:
        /*005c*/ 	.word	0x00000000
        /*0060*/ 	.short	0x0000
        /*0062*/ 	.short	0x0000
        /*0064*/ 	.byte	0x00, 0xf5, 0x21, 0x00


	//----- nvinfo : EIATTR_SPARSE_MMA_MASK
	.align		4
.L_109:
        /*0068*/ 	.byte	0x03, 0x50
        /*006a*/ 	.short	0x0000


	//----- nvinfo : EIATTR_MAXREG_COUNT
	.align		4
        /*006c*/ 	.byte	0x03, 0x1b
        /*006e*/ 	.short	0x00ff


	//----- nvinfo : EIATTR_MERCURY_ISA_VERSION
	.align		4
        /*0070*/ 	.byte	0x03, 0x5f
        /*0072*/ 	.short	0x0101


	//----- nvinfo : EIATTR_VRC_CTA_INIT_COUNT
	.align		4
        /*0074*/ 	.byte	0x02, 0x4a
	.zero		1
	.zero		1


	//----- nvinfo : EIATTR_EXIT_INSTR_OFFSETS
	.align		4
        /*0078*/ 	.byte	0x04, 0x1c
        /*007a*/ 	.short	(.L_111 - .L_110)


	//   ....[0]....
.L_110:
        /*007c*/ 	.word	0x00000040


	//   ....[1]....
        /*0080*/ 	.word	0x000009c0


	//----- nvinfo : EIATTR_CRS_STACK_SIZE
	.align		4
.L_111:
        /*0084*/ 	.byte	0x04, 0x1e
        /*0086*/ 	.short	(.L_113 - .L_112)
.L_112:
        /*0088*/ 	.word	0x00000000


	//----- nvinfo : EIATTR_CBANK_PARAM_SIZE
	.align		4
.L_113:
        /*008c*/ 	.byte	0x03, 0x19
        /*008e*/ 	.short	0x0024


	//----- nvinfo : EIATTR_PARAM_CBANK
	.align		4
        /*0090*/ 	.byte	0x04, 0x0a
        /*0092*/ 	.short	(.L_115 - .L_114)
	.align		4
.L_114:
        /*0094*/ 	.word	index@(.nv.constant0._Z21index_select_rows_vecI6__halfLi2EEvPKT_PKjPS1_jjj)
        /*0098*/ 	.short	0x0380
        /*009a*/ 	.short	0x0024


	//----- nvinfo : EIATTR_SW_WAR
	.align		4
.L_115:
        /*009c*/ 	.byte	0x04, 0x36
        /*009e*/ 	.short	(.L_117 - .L_116)
.L_116:
        /*00a0*/ 	.word	0x00000008
.L_117:


//--------------------- .nv.info._Z28index_select_rows_half2_warpILi4EEvPK6__halfPKjPS0_jjj --------------------------
	.section	.nv.info._Z28index_select_rows_half2_warpILi4EEvPK6__halfPKjPS0_jjj,"",@"SHT_CUDA_INFO"
	.sectionflags	@""
	.align	4


	//----- nvinfo : EIATTR_CUDA_API_VERSION
	.align		4
        /*0000*/ 	.byte	0x04, 0x37
        /*0002*/ 	.short	(.L_119 - .L_118)
.L_118:
        /*0004*/ 	.word	0x00000082


	//----- nvinfo : EIATTR_KPARAM_INFO
	.align		4
.L_119:
        /*0008*/ 	.byte	0x04, 0x17
        /*000a*/ 	.short	(.L_121 - .L_120)
.L_120:
        /*000c*/ 	.word	0x00000000
        /*0010*/ 	.short	0x0005
        /*0012*/ 	.short	0x0020
        /*0014*/ 	.byte	0x00, 0xf0, 0x11, 0x00


	//----- nvinfo : EIATTR_KPARAM_INFO
	.align		4
.L_121:
        /*0018*/ 	.byte	0x04, 0x17
        /*001a*/ 	.short	(.L_123 - .L_122)
.L_122:
        /*001c*/ 	.word	0x00000000
        /*0020*/ 	.short	0x0004
        /*0022*/ 	.short	0x001c
        /*0024*/ 	.byte	0x00, 0xf0, 0x11, 0x00


	//----- nvinfo : EIATTR_KPARAM_INFO
	.align		4
.L_123:
        /*0028*/ 	.byte	0x04, 0x17
        /*002a*/ 	.short	(.L_125 - .L_124)
.L_124:
        /*002c*/ 	.word	0x00000000
        /*0030*/ 	.short	0x0003
        /*0032*/ 	.short	0x0018
        /*0034*/ 	.byte	0x00, 0xf0, 0x11, 0x00


	//----- nvinfo : EIATTR_KPARAM_INFO
	.align		4
.L_125:
        /*0038*/ 	.byte	0x04, 0x17
        /*003a*/ 	.short	(.L_127 - .L_126)
.L_126:
        /*003c*/ 	.word	0x00000000
        /*0040*/ 	.short	0x0002
        /*0042*/ 	.short	0x0010
        /*0044*/ 	.byte	0x00, 0xf5, 0x21, 0x00


	//----- nvinfo : EIATTR_KPARAM_INFO
	.align		4
.L_127:
        /*0048*/ 	.byte	0x04, 0x17
        /*004a*/ 	.short	(.L_129 - .L_128)
.L_128:
        /*004c*/ 	.word	0x00000000
        /*0050*/ 	.short	0x0001
        /*0052*/ 	.short	0x0008
        /*0054*/ 	.byte	0x00, 0xf5, 0x21, 0x00


	//----- nvinfo : EIATTR_KPARAM_INFO
	.align		4
.L_129:
        /*0058*/ 	.byte	0x04, 0x17
        /*005a*/ 	.short	(.L_131 - .L_130)
.L_130:
        /*005c*/ 	.word	0x00000000
        /*0060*/ 	.short	0x0000
        /*0062*/ 	.short	0x0000
        /*0064*/ 	.byte	0x00, 0xf5, 0x21, 0x00


	//----- nvinfo : EIATTR_SPARSE_MMA_MASK
	.align		4
.L_131:
        /*0068*/ 	.byte	0x03, 0x50
        /*006a*/ 	.short	0x0000


	//----- nvinfo : EIATTR_MAXREG_COUNT
	.align		4
        /*006c*/ 	.byte	0x03, 0x1b
        /*006e*/ 	.short	0x00ff


	//----- nvinfo : EIATTR_MERCURY_ISA_VERSION
	.align		4
        /*0070*/ 	.byte	0x03, 0x5f
        /*0072*/ 	.short	0x0101


	//----- nvinfo : EIATTR_VRC_CTA_INIT_COUNT
	.align		4
        /*0074*/ 	.byte	0x02, 0x4a
	.zero		1
	.zero		1


	//----- nvinfo : EIATTR_EXIT_INSTR_OFFSETS
	.align		4
        /*0078*/ 	.byte	0x04, 0x1c
        /*007a*/ 	.short	(.L_133 - .L_132)


	//   ....[0]....
.L_132:
        /*007c*/ 	.word	0x00000030


	//   ....[1]....
        /*0080*/ 	.word	0x00000090


	//   ....[2]....
        /*0084*/ 	.word	0x00000ba0


	//----- nvinfo : EIATTR_CRS_STACK_SIZE
	.align		4
.L_133:
        /*0088*/ 	.byte	0x04, 0x1e
        /*008a*/ 	.short	(.L_135 - .L_134)
.L_134:
        /*008c*/ 	.word	0x00000000


	//----- nvinfo : EIATTR_CBANK_PARAM_SIZE
	.align		4
.L_135:
        /*0090*/ 	.byte	0x03, 0x19
        /*0092*/ 	.short	0x0024


	//----- nvinfo : EIATTR_PARAM_CBANK
	.align		4
        /*0094*/ 	.byte	0x04, 0x0a
        /*0096*/ 	.short	(.L_137 - .L_136)
	.align		4
.L_136:
        /*0098*/ 	.word	index@(.nv.constant0._Z28index_select_rows_half2_warpILi4EEvPK6__halfPKjPS0_jjj)
        /*009c*/ 	.short	0x0380
        /*009e*/ 	.short	0x0024


	//----- nvinfo : EIATTR_SW_WAR
	.align		4
.L_137:
        /*00a0*/ 	.byte	0x04, 0x36
        /*00a2*/ 	.short	(.L_139 - .L_138)
.L_138:
        /*00a4*/ 	.word	0x00000008
.L_139:


//--------------------- .nv.callgraph             --------------------------
	.section	.nv.callgraph,"",@"SHT_CUDA_CALLGRAPH"
	.align	4
	.sectionentsize	8
	.align		4
        /*0000*/ 	.word	0x00000000
	.align		4
        /*0004*/ 	.word	0xffffffff
	.align		4
        /*0008*/ 	.word	0x00000000
	.align		4
        /*000c*/ 	.word	0xfffffffe
	.align		4
        /*0010*/ 	.word	0x00000000
	.align		4
        /*0014*/ 	.word	0xfffffffd
	.align		4
        /*0018*/ 	.word	0x00000000
	.align		4
        /*001c*/ 	.word	0xfffffffc


//--------------------- .text._Z24index_select_rows_scalarIfEvPKT_PKjPS0_jjj --------------------------
	.section	.text._Z24index_select_rows_scalarIfEvPKT_PKjPS0_jjj,"ax",@progbits
	.align	128
        .global         _Z24index_select_rows_scalarIfEvPKT_PKjPS0_jjj
        .type           _Z24index_select_rows_scalarIfEvPKT_PKjPS0_jjj,@function
        .size           _Z24index_select_rows_scalarIfEvPKT_PKjPS0_jjj,(.L_x_35 - _Z24index_select_rows_scalarIfEvPKT_PKjPS0_jjj)
        .other          _Z24index_select_rows_scalarIfEvPKT_PKjPS0_jjj,@"STO_CUDA_ENTRY STV_DEFAULT"
_Z24index_select_rows_scalarIfEvPKT_PKjPS0_jjj:
.text._Z24index_select_rows_scalarIfEvPKT_PKjPS0_jjj:
[----:B------:R-:W-:Y:S08]  /*0000*/  LDC R1, c[0x0][0x37c] ;  /* 0x0000df00ff017b82 */ /* 0x000ff00000000800 */
[----:B------:R-:W0:Y:S08]  /*0010*/  S2UR UR4, SR_CTAID.X ;  /* 0x00000000000479c3 */ /* 0x000e300000002500 */
[----:B------:R-:W0:Y:S02]  /*0020*/  LDC R0, c[0x0][0x3a0] ;  /* 0x0000e800ff007b82 */ /* 0x000e240000000800 */
[----:B0-----:R-:W-:-:S13]  /*0030*/  ISETP.LE.U32.AND P0, PT, R0, UR4, PT ;  /* 0x0000000400007c0c */ /* 0x001fda000bf03070 */
[----:B------:R-:W-:Y:S05]  /*0040*/  @P0 EXIT ;  /* 0x000000000000094d */ /* 0x000fea0003800000 */
[----:B------:R-:W0:Y:S01]  /*0050*/  LDCU UR5, c[0x0][0x360] ;  /* 0x00006c00ff0577ac */ /* 0x000e220008000800 */
[----:B------:R-:W1:Y:S01]  /*0060*/  S2R R8, SR_TID.X ;  /* 0x0000000000087919 */ /* 0x000e620000002100 */
[----:B------:R-:W2:Y:S01]  /*0070*/  LDC R10, c[0x0][0x370] ;  /* 0x0000dc00ff0a7b82 */ /* 0x000ea20000000800 */
[----:B------:R-:W-:Y:S01]  /*0080*/  IMAD.U32 R9, RZ, RZ, UR4 ;  /* 0x00000004ff097e24 */ /* 0x000fe2000f8e00ff */
[----:B------:R-:W3:Y:S06]  /*0090*/  LDCU.64 UR6, c[0x0][0x358] ;  /* 0x00006b00ff0677ac */ /* 0x000eec0008000a00 */
.L_x_3:
[----:B-1----:R-:W1:Y:S01]  /*00a0*/  LDCU UR4, c[0x0][0x39c] ;  /* 0x00007380ff0477ac */ /* 0x002e620008000800 */
[----:B------:R-:W-:Y:S01]  /*00b0*/  BSSY.RECONVERGENT B0, `(.L_x_0) ;  /* 0x0000016000007945 */ /* 0x000fe20003800200 */
[----:B------:R-:W4:Y:S01]  /*00c0*/  LDCU.64 UR8, c[0x0][0x380] ;  /* 0x00007000ff0877ac */ /* 0x000f220008000a00 */
[----:B------:R-:W0:Y:S01]  /*00d0*/  LDCU.64 UR10, c[0x0][0x390] ;  /* 0x00007200ff0a77ac */ /* 0x000e220008000a00 */
[----:B-1----:R-:W-:-:S13]  /*00e0*/  ISETP.GE.U32.AND P0, PT, R8, UR4, PT ;  /* 0x0000000408007c0c */ /* 0x002fda000bf06070 */
[----:B0---4-:R-:W-:Y:S05]  /*00f0*/  @P0 BRA `(.L_x_1) ;  /* 0x0000000000440947 */ /* 0x011fea0003800000 */
[----:B------:R-:W0:Y:S02]  /*0100*/  LDC.64 R2, c[0x0][0x388] ;  /* 0x0000e200ff027b82 */ /* 0x000e240000000a00 */
[----:B0-----:R-:W-:-:S05]  /*0110*/  IMAD.WIDE.U32 R2, R9, 0x4, R2 ;  /* 0x0000000409027825 */ /* 0x001fca00078e0002 */
[----:B---3--:R0:W5:Y:S01]  /*0120*/  LDG.E.CONSTANT R11, desc[UR6][R2.64] ;  /* 0x00000006020b7981 */ /* 0x008162000c1e9900 */
[----:B------:R-:W-:-:S07]  /*0130*/  IMAD.MOV.U32 R0, RZ, RZ, R8 ;  /* 0x000000ffff007224 */ /* 0x000fce00078e0008 */
.L_x_2:
[----:B0-----:R-:W-:Y:S02]  /*0140*/  HFMA2 R3, -RZ, RZ, 0, 0 ;  /* 0x00000000ff037431 */ /* 0x001fe400000001ff */
[----:B------:R-:W-:-:S04]  /*0150*/  IMAD.MOV.U32 R2, RZ, RZ, R0 ;  /* 0x000000ffff027224 */ /* 0x000fc800078e0000 */
[----:B-1---5:R-:W-:-:S03]  /*0160*/  IMAD.WIDE.U32 R6, R11, UR4, R2 ;  /* 0x000000040b067c25 */ /* 0x022fc6000f8e0002 */
[----:B------:R-:W-:-:S04]  /*0170*/  LEA R4, P0, R6, UR8, 0x2 ;  /* 0x0000000806047c11 */ /* 0x000fc8000f8010ff */
[----:B------:R-:W-:-:S06]  /*0180*/  LEA.HI.X R5, R6, UR9, R7, 0x2, P0 ;  /* 0x0000000906057c11 */ /* 0x000fcc00080f1407 */
[----:B------:R-:W3:Y:S01]  /*0190*/  LDG.E.CONSTANT R5, desc[UR6][R4.64] ;  /* 0x0000000604057981 */ /* 0x000ee2000c1e9900 */
[----:B------:R-:W-:-:S04]  /*01a0*/  IMAD.WIDE.U32 R2, R9, UR4, R2 ;  /* 0x0000000409027c25 */ /* 0x000fc8000f8e0002 */
[----:B------:R-:W-:Y:S01]  /*01b0*/  VIADD R0, R0, UR5 ;  /* 0x0000000500007c36 */ /* 0x000fe20008000000 */
[----:B------:R-:W-:-:S04]  /*01c0*/  LEA R6, P0, R2, UR10, 0x2 ;  /* 0x0000000a02067c11 */ /* 0x000fc8000f8010ff */
[----:B------:R-:W-:Y:S02]  /*01d0*/  LEA.HI.X R7, R2, UR11, R3, 0x2, P0 ;  /* 0x0000000b02077c11 */ /* 0x000fe400080f1403 */
[----:B------:R-:W-:-:S03]  /*01e0*/  ISETP.GE.U32.AND P0, PT, R0, UR4, PT ;  /* 0x0000000400007c0c */ /* 0x000fc6000bf06070 */
[----:B---3--:R1:W-:Y:S10]  /*01f0*/  STG.E desc[UR6][R6.64], R5 ;  /* 0x0000000506007986 */ /* 0x0083f4000c101906 */
[----:B------:R-:W-:Y:S05]  /*0200*/  @!P0 BRA `(.L_x_2) ;  /* 0xfffffffc00cc8947 */ /* 0x000fea000383ffff */
.L_x_1:
[----:B---3--:R-:W-:Y:S05]  /*0210*/  BSYNC.RECONVERGENT B0 ;  /* 0x0000000000007941 */ /* 0x008fea0003800200 */
.L_x_0:
[----:B------:R-:W0:Y:S01]  /*0220*/  LDCU UR4, c[0x0][0x3a0] ;  /* 0x00007400ff0477ac */ /* 0x000e220008000800 */
[----:B--2---:R-:W-:-:S04]  /*0230*/  IADD3 R9, PT, PT, R10, R9, RZ ;  /* 0x000000090a097210 */ /* 0x004fc80007ffe0ff */
[----:B0-----:R-:W-:-:S13]  /*0240*/  ISETP.GE.U32.AND P0, PT, R9, UR4, PT ;  /* 0x0000000409007c0c */ /* 0x001fda000bf06070 */
[----:B------:R-:W-:Y:S05]  /*0250*/  @!P0 BRA `(.L_x_3) ;  /* 0xfffffffc00908947 */ /* 0x000fea000383ffff */
[----:B------:R-:W-:Y:S05]  /*0260*/  EXIT ;  /* 0x000000000000794d */ /* 0x000fea0003800000 */
.L_x_4:
[----:B------:R-:W-:-:S00]  /*0270*/  BRA `(.L_x_4) ;  /* 0xfffffffc00fc7947 */ /* 0x000fc0000383ffff */
[----:B------:R-:W-:-:S00]  /*0280*/  NOP ;  /* 0x0000000000007918 */ /* 0x000fc00000000000 */
[----:B------:R-:W-:-:S00]  /*0290*/  NOP ;  /* 0x0000000000007918 */ /* 0x000fc00000000000 */
[----:B------:R-:W-:-:S00]  /*02a0*/  NOP ;  /* 0x0000000000007918 */ /* 0x000fc00000000000 */
[----:B------:R-:W-:-:S00]  /*02b0*/  NOP ;  /* 0x0000000000007918 */ /* 0x000fc00000000000 */
[----:B------:R-:W-:-:S00]  /*02c0*/  NOP ;  /* 0x0000000000007918 */ /* 0x000fc00000000000 */
[----:B------:R-:W-:-:S00]  /*02d0*/  NOP ;  /* 0x0000000000007918 */ /* 0x000fc00000000000 */
[----:B------:R-:W-:-:S00]  /*02e0*/  NOP ;  /* 0x0000000000007918 */ /* 0x000fc00000000000 */
[----:B------:R-:W-:-:S00]  /*02f0*/  NOP ;  /* 0x0000000000007918 */ /* 0x000fc00000000000 */
.L_x_35:


//--------------------- .text._Z21index_select_rows_vecIfLi4EEvPKT_PKjPS0_jjj --------------------------
	.section	.text._Z21index_select_rows_vecIfLi4EEvPKT_PKjPS0_jjj,"ax",@progbits
	.align	128
        .global         _Z21index_select_rows_vecIfLi4EEvPKT_PKjPS0_jjj
        .type           _Z21index_select_rows_vecIfLi4EEvPKT_PKjPS0_jjj,@function
        .size           _Z21index_select_rows_vecIfLi4EEvPKT_PKjPS0_jjj,(.L_x_36 - _Z21index_select_rows_vecIfLi4EEvPKT_PKjPS0_jjj)
        .other          _Z21index_select_rows_vecIfLi4EEvPKT_PKjPS0_jjj,@"STO_CUDA_ENTRY STV_DEFAULT"
_Z21index_select_rows_vecIfLi4EEvPKT_PKjPS0_jjj:
.text._Z21index_select_rows_vecIfLi4EEvPKT_PKjPS0_jjj:
[----:B------:R-:W-:Y:S08]  /*0000*/  LDC R1, c[0x0][0x37c] ;  /* 0x0000df00ff017b82 */ /* 0x000ff00000000800 */
[----:B------:R-:W0:Y:S08]  /*0010*/  S2UR UR5, SR_CTAID.X ;  /* 0x00000000000579c3 */ /* 0x000e300000002500 */
[----:B------:R-:W0:Y:S02]  /*0020*/  LDC R0, c[0x0][0x3a0] ;  /* 0x0000e800ff007b82 */ /* 0x000e240000000800 */
[----:B0-----:R-:W-:-:S13]  /*0030*/  ISETP.LE.U32.AND P0, PT, R0, UR5, PT ;  /* 0x0000000500007c0c */ /* 0x001fda000bf03070 */
[----:B------:R-:W-:Y:S05]  /*0040*/  @P0 EXIT ;  /* 0x000000000000094d */ /* 0x000fea0003800000 */
[----:B------:R-:W0:Y:S01]  /*0050*/  LDC R5, c[0x0][0x360] ;  /* 0x0000d800ff057b82 */ /* 0x000e220000000800 */
[----:B------:R-:W1:Y:S01]  /*0060*/  S2R R4, SR_TID.X ;  /* 0x0000000000047919 */ /* 0x000e620000002100 */
[----:B------:R-:W2:Y:S01]  /*0070*/  LDCU UR4, c[0x0][0x39c] ;  /* 0x00007380ff0477ac */ /* 0x000ea20008000800 */
[----:B------:R-:W3:Y:S01]  /*0080*/  LDCU.64 UR6, c[0x0][0x358] ;  /* 0x00006b00ff0677ac */ /* 0x000ee20008000a00 */
[----:B--2---:R-:W-:Y:S01]  /*0090*/  USHF.R.U32.HI UR4, URZ, 0x2, UR4 ;  /* 0x00000002ff047899 */ /* 0x004fe20008011604 */
[----:B0-----:R-:W0:Y:S01]  /*00a0*/  I2F.U32.RP R6, R5 ;  /* 0x0000000500067306 */ /* 0x001e220000209000 */
[----:B------:R-:W-:Y:S01]  /*00b0*/  ISETP.NE.U32.AND P2, PT, R5, RZ, PT ;  /* 0x000000ff0500720c */ /* 0x000fe20003f45070 */
[----:B-1----:R-:W-:-:S05]  /*00c0*/  IMAD.IADD R0, R4, 0x1, R5 ;  /* 0x0000000104007824 */ /* 0x002fca00078e0205 */
[C---:B------:R-:W-:Y:S01]  /*00d0*/  ISETP.GE.U32.AND P0, PT, R0.reuse, UR4, PT ;  /* 0x0000000400007c0c */ /* 0x040fe2000bf06070 */
[----:B0-----:R-:W0:Y:S01]  /*00e0*/  MUFU.RCP R6, R6 ;  /* 0x0000000600067308 */ /* 0x001e220000001000 */
[----:B------:R-:W-:Y:S01]  /*00f0*/  VIMNMX.U32 R7, PT, PT, R0, UR4, !PT ;  /* 0x0000000400077c48 */ /* 0x000fe2000ffe0000 */
[----:B0-----:R-:W-:Y:S01]  /*0100*/  VIADD R2, R6, 0xffffffe ;  /* 0x0ffffffe06027836 */ /* 0x001fe20000000000 */
[----:B------:R-:W-:-:S05]  /*0110*/  SEL R6, RZ, 0x1, P0 ;  /* 0x00000001ff067807 */ /* 0x000fca0000000000 */
[----:B------:R0:W1:Y:S01]  /*0120*/  F2I.FTZ.U32.TRUNC.NTZ R3, R2 ;  /* 0x0000000200037305 */ /* 0x000062000021f000 */
[----:B------:R-:W-:Y:S01]  /*0130*/  IADD3 R0, PT, PT, R7, -R0, -R6 ;  /* 0x8000000007007210 */ /* 0x000fe20007ffe806 */
[----:B0-----:R-:W-:Y:S02]  /*0140*/  IMAD.MOV.U32 R2, RZ, RZ, RZ ;  /* 0x000000ffff027224 */ /* 0x001fe400078e00ff */
[----:B-1----:R-:W-:-:S04]  /*0150*/  IMAD.MOV R8, RZ, RZ, -R3 ;  /* 0x000000ffff087224 */ /* 0x002fc800078e0a03 */
[----:B------:R-:W-:-:S04]  /*0160*/  IMAD R9, R8, R5, RZ ;  /* 0x0000000508097224 */ /* 0x000fc800078e02ff */
[----:B------:R-:W-:-:S06]  /*0170*/  IMAD.HI.U32 R3, R3, R9, R2 ;  /* 0x0000000903037227 */ /* 0x000fcc00078e0002 */
[----:B------:R-:W-:Y:S02]  /*0180*/  IMAD.HI.U32 R7, R3, R0, RZ ;  /* 0x0000000003077227 */ /* 0x000fe400078e00ff */
[----:B------:R-:W0:Y:S02]  /*0190*/  LDC R3, c[0x0][0x370] ;  /* 0x0000dc00ff037b82 */ /* 0x000e240000000800 */
[----:B------:R-:W-:-:S04]  /*01a0*/  IMAD.MOV R2, RZ, RZ, -R7 ;  /* 0x000000ffff027224 */ /* 0x000fc800078e0a07 */
[----:B------:R-:W-:-:S05]  /*01b0*/  IMAD R0, R5, R2, R0 ;  /* 0x0000000205007224 */ /* 0x000fca00078e0200 */
[----:B------:R-:W-:-:S13]  /*01c0*/  ISETP.GE.U32.AND P0, PT, R0, R5, PT ;  /* 0x000000050000720c */ /* 0x000fda0003f06070 */
[----:B------:R-:W-:Y:S02]  /*01d0*/  @P0 IMAD.IADD R0, R0, 0x1, -R5 ;  /* 0x0000000100000824 */ /* 0x000fe400078e0a05 */
[----:B------:R-:W-:-:S03]  /*01e0*/  @P0 VIADD R7, R7, 0x1 ;  /* 0x0000000107070836 */ /* 0x000fc60000000000 */
[----:B------:R-:W-:Y:S01]  /*01f0*/  ISETP.GE.U32.AND P1, PT, R0, R5, PT ;  /* 0x000000050000720c */ /* 0x000fe20003f26070 */
[----:B------:R-:W-:-:S12]  /*0200*/  IMAD.U32 R0, RZ, RZ, UR5 ;  /* 0x00000005ff007e24 */ /* 0x000fd8000f8e00ff */
[----:B------:R-:W-:Y:S01]  /*0210*/  @P1 VIADD R7, R7, 0x1 ;  /* 0x0000000107071836 */ /* 0x000fe20000000000 */
[----:B------:R-:W-:-:S05]  /*0220*/  @!P2 LOP3.LUT R7, RZ, R5, RZ, 0x33, !PT ;  /* 0x00000005ff07a212 */ /* 0x000fca00078e33ff */
[----:B0--3--:R-:W-:-:S07]  /*0230*/  IMAD.IADD R2, R6, 0x1, R7 ;  /* 0x0000000106027824 */ /* 0x009fce00078e0207 */
.L_x_10:
[----:B------:R-:W-:Y:S01]  /*0240*/  ISETP.GE.U32.AND P0, PT, R4, UR4, PT ;  /* 0x0000000404007c0c */ /* 0x000fe2000bf06070 */
[----:B------:R-:W0:Y:S01]  /*0250*/  LDCU.64 UR8, c[0x0][0x390] ;  /* 0x00007200ff0877ac */ /* 0x000e220008000a00 */
[----:B------:R-:W-:Y:S01]  /*0260*/  BSSY.RECONVERGENT B0, `(.L_x_5) ;  /* 0x0000071000007945 */ /* 0x000fe20003800200 */
[----:B------:R-:W1:Y:S10]  /*0270*/  LDCU.64 UR10, c[0x0][0x380] ;  /* 0x00007000ff0a77ac */ /* 0x000e740008000a00 */
[----:B--2-4-:R-:W-:Y:S05]  /*0280*/  @P0 BRA `(.L_x_6) ;  /* 0x0000000400b80947 */ /* 0x014fea0003800000 */
[----:B------:R-:W2:Y:S02]  /*0290*/  LDC.64 R18, c[0x0][0x388] ;  /* 0x0000e200ff127b82 */ /* 0x000ea40000000a00 */
[----:B--2---:R-:W-:-:S06]  /*02a0*/  IMAD.WIDE.U32 R18, R0, 0x4, R18 ;  /* 0x0000000400127825 */ /* 0x004fcc00078e0012 */
[----:B------:R-:W2:Y:S01]  /*02b0*/  LDG.E.CONSTANT R18, desc[UR6][R18.64] ;  /* 0x0000000612127981 */ /* 0x000ea2000c1e9900 */
[C---:B------:R-:W-:Y:S01]  /*02c0*/  LOP3.LUT R23, R2.reuse, 0x3, RZ, 0xc0, !PT ;  /* 0x0000000302177812 */ /* 0x040fe200078ec0ff */
[----:B------:R-:W-:Y:S01]  /*02d0*/  BSSY.RECONVERGENT B1, `(.L_x_7) ;  /* 0x000002f000017945 */ /* 0x000fe20003800200 */
[----:B------:R-:W-:Y:S01]  /*02e0*/  ISETP.GE.U32.AND P0, PT, R2, 0x3, PT ;  /* 0x000000030200780c */ /* 0x000fe20003f06070 */
[----:B------:R-:W-:Y:S01]  /*02f0*/  IMAD.MOV.U32 R33, RZ, RZ, R4 ;  /* 0x000000ffff217224 */ /* 0x000fe200078e0004 */
[----:B------:R-:W-:Y:S01]  /*0300*/  ISETP.NE.AND P1, PT, R23, 0x3, PT ;  /* 0x000000031700780c */ /* 0x000fe20003f25270 */
[----:B------:R-:W-:-:S04]  /*0310*/  IMAD.WIDE.U32 R6, R0, UR4, RZ ;  /* 0x0000000400067c25 */ /* 0x000fc8000f8e00ff */
[----:B--2---:R-:W-:-:S08]  /*0320*/  IMAD.WIDE.U32 R20, R18, UR4, RZ ;  /* 0x0000000412147c25 */ /* 0x004fd0000f8e00ff */
[----:B------:R-:W-:Y:S05]  /*0330*/  @!P1 BRA `(.L_x_8) ;  /* 0x0000000000a09947 */ /* 0x000fea0003800000 */
[----:B------:R-:W2:Y:S01]  /*0340*/  LDC.64 R12, c[0x0][0x380] ;  /* 0x0000e000ff0c7b82 */ /* 0x000ea20000000a00 */
[----:B------:R-:W-:-:S05]  /*0350*/  IADD3 R9, P1, PT, R20, R4, RZ ;  /* 0x0000000414097210 */ /* 0x000fca0007f3e0ff */
[----:B------:R-:W-:Y:S02]  /*0360*/  IMAD.X R10, RZ, RZ, R21, P1 ;  /* 0x000000ffff0a7224 */ /* 0x000fe400008e0615 */
[----:B------:R-:W3:Y:S01]  /*0370*/  LDC.64 R16, c[0x0][0x390] ;  /* 0x0000e400ff107b82 */ /* 0x000ee20000000a00 */
[----:B--2---:R-:W-:-:S04]  /*0380*/  LEA R8, P1, R9, R12, 0x4 ;  /* 0x0000000c09087211 */ /* 0x004fc800078220ff */
[----:B------:R-:W-:-:S06]  /*0390*/  LEA.HI.X R9, R9, R13, R10, 0x4, P1 ;  /* 0x0000000d09097211 */ /* 0x000fcc00008f240a */
[----:B------:R-:W2:Y:S01]  /*03a0*/  LDG.E.128.CONSTANT R8, desc[UR6][R8.64] ;  /* 0x0000000608087981 */ /* 0x000ea2000c1e9d00 */
[----:B------:R-:W-:Y:S01]  /*03b0*/  IADD3 R15, P1, PT, R6, R4, RZ ;  /* 0x00000004060f7210 */ /* 0x000fe20007f3e0ff */
[----:B------:R-:W-:-:S04]  /*03c0*/  IMAD.IADD R19, R4, 0x1, R5 ;  /* 0x0000000104137824 */ /* 0x000fc800078e0205 */
[----:B------:R-:W-:Y:S01]  /*03d0*/  IMAD.X R22, RZ, RZ, R7, P1 ;  /* 0x000000ffff167224 */ /* 0x000fe200008e0607 */
[----:B---3--:R-:W-:Y:S01]  /*03e0*/  LEA R14, P1, R15, R16, 0x4 ;  /* 0x000000100f0e7211 */ /* 0x008fe200078220ff */
[----:B------:R-:W-:-:S03]  /*03f0*/  IMAD.MOV.U32 R33, RZ, RZ, R19 ;  /* 0x000000ffff217224 */ /* 0x000fc600078e0013 */
[----:B------:R-:W-:Y:S02]  /*0400*/  LEA.HI.X R15, R15, R17, R22, 0x4, P1 ;  /* 0x000000110f0f7211 */ /* 0x000fe400008f2416 */
[----:B------:R-:W-:-:S03]  /*0410*/  ISETP.NE.AND P1, PT, R23, RZ, PT ;  /* 0x000000ff1700720c */ /* 0x000fc60003f25270 */
[----:B--2---:R2:W-:Y:S10]  /*0420*/  STG.E.128 desc[UR6][R14.64], R8 ;  /* 0x000000080e007986 */ /* 0x0045f4000c101d06 */
[----:B------:R-:W-:Y:S05]  /*0430*/  @!P1 BRA `(.L_x_8) ;  /* 0x0000000000609947 */ /* 0x000fea0003800000 */
[----:B------:R-:W-:Y:S01]  /*0440*/  ISETP.NE.AND P1, PT, R23, 0x1, PT ;  /* 0x000000011700780c */ /* 0x000fe20003f25270 */
[C---:B------:R-:W-:Y:S01]  /*0450*/  IMAD.IADD R33, R19.reuse, 0x1, R5 ;  /* 0x0000000113217824 */ /* 0x040fe200078e0205 */
[----:B--2---:R-:W-:-:S05]  /*0460*/  IADD3 R9, P3, PT, R19, R20, RZ ;  /* 0x0000001413097210 */ /* 0x004fca0007f7e0ff */
[----:B------:R-:W-:Y:S01]  /*0470*/  IMAD.X R14, RZ, RZ, R21, P3 ;  /* 0x000000ffff0e7224 */ /* 0x000fe200018e0615 */
[----:B------:R-:W-:-:S04]  /*0480*/  LEA R8, P3, R9, R12, 0x4 ;  /* 0x0000000c09087211 */ /* 0x000fc800078620ff */
[----:B------:R-:W-:Y:S02]  /*0490*/  LEA.HI.X R9, R9, R13, R14, 0x4, P3 ;  /* 0x0000000d09097211 */ /* 0x000fe400018f240e */
[----:B------:R-:W-:-:S04]  /*04a0*/  @P1 IADD3 R10, P2, PT, R33, R20, RZ ;  /* 0x00000014210a1210 */ /* 0x000fc80007f5e0ff */
[----:B------:R-:W-:Y:S01]  /*04b0*/  @P1 LEA R12, P4, R10, R12, 0x4 ;  /* 0x0000000c0a0c1211 */ /* 0x000fe200078820ff */
[----:B------:R-:W-:-:S05]  /*04c0*/  @P1 IMAD.X R11, RZ, RZ, R21, P2 ;  /* 0x000000ffff0b1224 */ /* 0x000fca00010e0615 */
[----:B------:R-:W-:Y:S02]  /*04d0*/  @P1 LEA.HI.X R13, R10, R13, R11, 0x4, P4 ;  /* 0x0000000d0a0d1211 */ /* 0x000fe400020f240b */
[----:B------:R-:W2:Y:S04]  /*04e0*/  LDG.E.128.CONSTANT R8, desc[UR6][R8.64] ;  /* 0x0000000608087981 */ /* 0x000ea8000c1e9d00 */
[----:B------:R-:W3:Y:S01]  /*04f0*/  @P1 LDG.E.128.CONSTANT R12, desc[UR6][R12.64] ;  /* 0x000000060c0c1981 */ /* 0x000ee2000c1e9d00 */
[-C--:B------:R-:W-:Y:S02]  /*0500*/  IADD3 R23, P3, PT, R19, R6.reuse, RZ ;  /* 0x0000000613177210 */ /* 0x080fe40007f7e0ff */
[----:B------:R-:W-:-:S03]  /*0510*/  @P1 IADD3 R19, P2, PT, R33, R6, RZ ;  /* 0x0000000621131210 */ /* 0x000fc60007f5e0ff */
[--C-:B------:R-:W-:Y:S01]  /*0520*/  IMAD.X R26, RZ, RZ, R7.reuse, P3 ;  /* 0x000000ffff1a7224 */ /* 0x100fe200018e0607 */
[-C--:B------:R-:W-:Y:S01]  /*0530*/  LEA R22, P3, R23, R16.reuse, 0x4 ;  /* 0x0000001017167211 */ /* 0x080fe200078620ff */
[----:B------:R-:W-:Y:S01]  /*0540*/  @P1 IMAD.X R24, RZ, RZ, R7, P2 ;  /* 0x000000ffff181224 */ /* 0x000fe200010e0607 */
[----:B------:R-:W-:Y:S02]  /*0550*/  @P1 LEA R16, P4, R19, R16, 0x4 ;  /* 0x0000001013101211 */ /* 0x000fe400078820ff */
[-C--:B------:R-:W-:Y:S02]  /*0560*/  LEA.HI.X R23, R23, R17.reuse, R26, 0x4, P3 ;  /* 0x0000001117177211 */ /* 0x080fe400018f241a */
[----:B------:R-:W-:Y:S01]  /*0570*/  @P1 LEA.HI.X R17, R19, R17, R24, 0x4, P4 ;  /* 0x0000001113111211 */ /* 0x000fe200020f2418 */
[----:B------:R-:W-:-:S04]  /*0580*/  IMAD.IADD R19, R33, 0x1, R5 ;  /* 0x0000000121137824 */ /* 0x000fc800078e0205 */
[----:B------:R-:W-:Y:S01]  /*0590*/  @P1 IMAD.MOV.U32 R33, RZ, RZ, R19 ;  /* 0x000000ffff211224 */ /* 0x000fe200078e0013 */
[----:B--2---:R4:W-:Y:S04]  /*05a0*/  STG.E.128 desc[UR6][R22.64], R8 ;  /* 0x0000000816007986 */ /* 0x0049e8000c101d06 */
[----:B---3--:R4:W-:Y:S02]  /*05b0*/  @P1 STG.E.128 desc[UR6][R16.64], R12 ;  /* 0x0000000c10001986 */ /* 0x0089e4000c101d06 */
.L_x_8:
[----:B01----:R-:W-:Y:S05]  /*05c0*/  BSYNC.RECONVERGENT B1 ;  /* 0x0000000000017941 */ /* 0x003fea0003800200 */
.L_x_7:
[----:B------:R-:W-:Y:S05]  /*05d0*/  @!P0 BRA `(.L_x_6) ;  /* 0x0000000000e48947 */ /* 0x000fea0003800000 */
[----:B------:R-:W0:Y:S01]  /*05e0*/  LDC.64 R24, c[0x0][0x380] ;  /* 0x0000e000ff187b82 */ /* 0x000e220000000a00 */
[----:B------:R-:W-:Y:S01]  /*05f0*/  UIMAD.WIDE.U32 UR12, UR4, 0x10, URZ ;  /* 0x00000010040c78a5 */ /* 0x000fe2000f8e00ff */
[C-C-:B------:R-:W-:Y:S02]  /*0600*/  IMAD R30, R5.reuse, 0x2, R33.reuse ;  /* 0x00000002051e7824 */ /* 0x140fe400078e0221 */
[----:B------:R-:W-:Y:S02]  /*0610*/  IMAD R28, R5, 0x3, R33 ;  /* 0x00000003051c7824 */ /* 0x000fe400078e0221 */
[----:B------:R-:W-:Y:S02]  /*0620*/  IMAD.IADD R29, R33, 0x1, R5 ;  /* 0x00000001211d7824 */ /* 0x000fe400078e0205 */
[----:B----4-:R-:W1:Y:S01]  /*0630*/  LDC.64 R22, c[0x0][0x390] ;  /* 0x0000e400ff167b82 */ /* 0x010e620000000a00 */
[----:B--2---:R-:W-:Y:S02]  /*0640*/  IMAD R9, R18, UR13, RZ ;  /* 0x0000000d12097c24 */ /* 0x004fe4000f8e02ff */
[----:B------:R-:W-:-:S02]  /*0650*/  IMAD R31, R0, UR13, RZ ;  /* 0x0000000d001f7c24 */ /* 0x000fc4000f8e02ff */
[----:B------:R-:W-:-:S04]  /*0660*/  IMAD.WIDE.U32 R26, R33, 0x10, RZ ;  /* 0x00000010211a7825 */ /* 0x000fc800078e00ff */
[----:B0-----:R-:W-:-:S04]  /*0670*/  IMAD.WIDE.U32 R24, R18, UR12, R24 ;  /* 0x0000000c12187c25 */ /* 0x001fc8000f8e0018 */
[----:B------:R-:W-:Y:S02]  /*0680*/  IMAD.IADD R32, R25, 0x1, R9 ;  /* 0x0000000119207824 */ /* 0x000fe400078e0209 */
[----:B-1----:R-:W-:-:S04]  /*0690*/  IMAD.WIDE.U32 R22, R0, UR12, R22 ;  /* 0x0000000c00167c25 */ /* 0x002fc8000f8e0016 */
[----:B------:R-:W-:-:S07]  /*06a0*/  IMAD.IADD R31, R23, 0x1, R31 ;  /* 0x00000001171f7824 */ /* 0x000fce00078e021f */
.L_x_9:
[----:B0-----:R-:W-:-:S05]  /*06b0*/  IADD3 R16, P0, PT, R26, R24, RZ ;  /* 0x000000181a107210 */ /* 0x001fca0007f1e0ff */
[----:B------:R-:W-:-:S05]  /*06c0*/  IMAD.X R17, R27, 0x1, R32, P0 ;  /* 0x000000011b117824 */ /* 0x000fca00000e0620 */
[----:B------:R0:W2:Y:S01]  /*06d0*/  LDG.E.128.CONSTANT R8, desc[UR6][R16.64] ;  /* 0x0000000610087981 */ /* 0x0000a2000c1e9d00 */
[----:B------:R-:W-:Y:S02]  /*06e0*/  IADD3 R13, P1, PT, R20, R29, RZ ;  /* 0x0000001d140d7210 */ /* 0x000fe40007f3e0ff */
[----:B------:R-:W-:-:S03]  /*06f0*/  IADD3 R18, P0, PT, R26, R22, RZ ;  /* 0x000000161a127210 */ /* 0x000fc60007f1e0ff */
[----:B------:R-:W-:Y:S01]  /*0700*/  IMAD.X R14, RZ, RZ, R21, P1 ;  /* 0x000000ffff0e7224 */ /* 0x000fe200008e0615 */
[----:B------:R-:W-:Y:S01]  /*0710*/  LEA R12, P1, R13, UR10, 0x4 ;  /* 0x0000000a0d0c7c11 */ /* 0x000fe2000f8220ff */
[----:B------:R-:W-:-:S03]  /*0720*/  IMAD.X R19, R27, 0x1, R31, P0 ;  /* 0x000000011b137824 */ /* 0x000fc600000e061f */
[----:B------:R-:W-:Y:S02]  /*0730*/  LEA.HI.X R13, R13, UR11, R14, 0x4, P1 ;  /* 0x0000000b0d0d7c11 */ /* 0x000fe400088f240e */
[C---:B------:R-:W-:Y:S02]  /*0740*/  IADD3 R14, P0, PT, R20.reuse, R30, RZ ;  /* 0x0000001e140e7210 */ /* 0x040fe40007f1e0ff */
[----:B------:R-:W-:-:S03]  /*0750*/  IADD3 R15, P2, PT, R20, R28, RZ ;  /* 0x0000001c140f7210 */ /* 0x000fc60007f5e0ff */
[--C-:B0-----:R-:W-:Y:S01]  /*0760*/  IMAD.X R17, RZ, RZ, R21.reuse, P0 ;  /* 0x000000ffff117224 */ /* 0x101fe200000e0615 */
[----:B------:R-:W-:Y:S01]  /*0770*/  IADD3 R35, P0, PT, R6, R29, RZ ;  /* 0x0000001d06237210 */ /* 0x000fe20007f1e0ff */
[----:B------:R-:W-:Y:S01]  /*0780*/  IMAD.X R34, RZ, RZ, R21, P2 ;  /* 0x000000ffff227224 */ /* 0x000fe200010e0615 */
[----:B------:R-:W-:Y:S01]  /*0790*/  LEA R16, P2, R15, UR10, 0x4 ;  /* 0x0000000a0f107c11 */ /* 0x000fe2000f8420ff */
[----:B--2---:R0:W-:Y:S04]  /*07a0*/  STG.E.128 desc[UR6][R18.64], R8 ;  /* 0x0000000812007986 */ /* 0x0041e8000c101d06 */
[----:B0-----:R0:W2:Y:S02]  /*07b0*/  LDG.E.128.CONSTANT R8, desc[UR6][R12.64] ;  /* 0x000000060c087981 */ /* 0x0010a4000c1e9d00 */
[----:B0-----:R-:W-:-:S04]  /*07c0*/  LEA R12, P1, R14, UR10, 0x4 ;  /* 0x0000000a0e0c7c11 */ /* 0x001fc8000f8220ff */
[----:B------:R-:W-:Y:S01]  /*07d0*/  LEA.HI.X R13, R14, UR11, R17, 0x4, P1 ;  /* 0x0000000b0e0d7c11 */ /* 0x000fe200088f2411 */
[----:B------:R-:W-:Y:S01]  /*07e0*/  IMAD.X R14, RZ, RZ, R7, P0 ;  /* 0x000000ffff0e7224 */ /* 0x000fe200000e0607 */
[----:B------:R-:W-:Y:S02]  /*07f0*/  LEA.HI.X R17, R15, UR11, R34, 0x4, P2 ;  /* 0x0000000b0f117c11 */ /* 0x000fe400090f2422 */
[----:B------:R-:W-:-:S04]  /*0800*/  LEA R34, P0, R35, UR8, 0x4 ;  /* 0x0000000823227c11 */ /* 0x000fc8000f8020ff */
[----:B------:R-:W-:Y:S01]  /*0810*/  LEA.HI.X R35, R35, UR9, R14, 0x4, P0 ;  /* 0x0000000923237c11 */ /* 0x000fe200080f240e */
[----:B------:R-:W3:Y:S04]  /*0820*/  LDG.E.128.CONSTANT R16, desc[UR6][R16.64] ;  /* 0x0000000610107981 */ /* 0x000ee8000c1e9d00 */
[----:B------:R-:W4:Y:S01]  /*0830*/  LDG.E.128.CONSTANT R12, desc[UR6][R12.64] ;  /* 0x000000060c0c7981 */ /* 0x000f22000c1e9d00 */
[C---:B------:R-:W-:Y:S02]  /*0840*/  IADD3 R37, P0, PT, R6.reuse, R30, RZ ;  /* 0x0000001e06257210 */ /* 0x040fe40007f1e0ff */
[----:B------:R-:W-:Y:S01]  /*0850*/  IADD3 R36, P1, PT, R6, R28, RZ ;  /* 0x0000001c06247210 */ /* 0x000fe20007f3e0ff */
[C---:B------:R-:W-:Y:S02]  /*0860*/  IMAD R30, R5.reuse, 0x4, R30 ;  /* 0x00000004051e7824 */ /* 0x040fe400078e021e */
[----:B------:R-:W-:-:S02]  /*0870*/  IMAD R28, R5, 0x4, R28 ;  /* 0x00000004051c7824 */ /* 0x000fc400078e021c */
[C---:B------:R-:W-:Y:S02]  /*0880*/  IMAD R29, R5.reuse, 0x4, R29 ;  /* 0x00000004051d7824 */ /* 0x040fe400078e021d */
[----:B------:R-:W-:Y:S01]  /*0890*/  IMAD.WIDE.U32 R26, R5, 0x40, R26 ;  /* 0x00000040051a7825 */ /* 0x000fe200078e001a */
[----:B--2---:R0:W-:Y:S03]  /*08a0*/  STG.E.128 desc[UR6][R34.64], R8 ;  /* 0x0000000822007986 */ /* 0x0041e6000c101d06 */
[----:B0-----:R-:W-:Y:S01]  /*08b0*/  IMAD.X R8, RZ, RZ, R7, P0 ;  /* 0x000000ffff087224 */ /* 0x001fe200000e0607 */
[----:B------:R-:W-:-:S04]  /*08c0*/  LEA R10, P0, R37, UR8, 0x4 ;  /* 0x00000008250a7c11 */ /* 0x000fc8000f8020ff */
[----:B------:R-:W-:Y:S01]  /*08d0*/  LEA.HI.X R11, R37, UR9, R8, 0x4, P0 ;  /* 0x00000009250b7c11 */ /* 0x000fe200080f2408 */
[----:B------:R-:W-:Y:S01]  /*08e0*/  IMAD.X R37, RZ, RZ, R7, P1 ;  /* 0x000000ffff257224 */ /* 0x000fe200008e0607 */
[C---:B------:R-:W-:Y:S02]  /*08f0*/  LEA R8, P0, R36.reuse, UR8, 0x4 ;  /* 0x0000000824087c11 */ /* 0x040fe4000f8020ff */
[C---:B------:R-:W-:Y:S02]  /*0900*/  IADD3 R34, PT, PT, R5.reuse, R33, R5 ;  /* 0x0000002105227210 */ /* 0x040fe40007ffe005 */
[----:B------:R-:W-:Y:S01]  /*0910*/  LEA.HI.X R9, R36, UR9, R37, 0x4, P0 ;  /* 0x0000000924097c11 */ /* 0x000fe200080f2425 */
[----:B----4-:R0:W-:Y:S01]  /*0920*/  STG.E.128 desc[UR6][R10.64], R12 ;  /* 0x0000000c0a007986 */ /* 0x0101e2000c101d06 */
[----:B------:R-:W-:-:S03]  /*0930*/  IADD3 R33, PT, PT, R5, R34, R5 ;  /* 0x0000002205217210 */ /* 0x000fc60007ffe005 */
[----:B---3--:R0:W-:Y:S01]  /*0940*/  STG.E.128 desc[UR6][R8.64], R16 ;  /* 0x0000001008007986 */ /* 0x0081e2000c101d06 */
[----:B------:R-:W-:-:S13]  /*0950*/  ISETP.GE.U32.AND P0, PT, R33, UR4, PT ;  /* 0x0000000421007c0c */ /* 0x000fda000bf06070 */
[----:B------:R-:W-:Y:S05]  /*0960*/  @!P0 BRA `(.L_x_9) ;  /* 0xfffffffc00508947 */ /* 0x000fea000383ffff */
.L_x_6:
[----:B01----:R-:W-:Y:S05]  /*0970*/  BSYNC.RECONVERGENT B0 ;  /* 0x0000000000007941 */ /* 0x003fea0003800200 */
.L_x_5:
[----:B------:R-:W0:Y:S01]  /*0980*/  LDCU UR5, c[0x0][0x3a0] ;  /* 0x00007400ff0577ac */ /* 0x000e220008000800 */
[----:B------:R-:W-:-:S05]  /*0990*/  IMAD.IADD R0, R3, 0x1, R0 ;  /* 0x0000000103007824 */ /* 0x000fca00078e0200 */
[----:B0-----:R-:W-:-:S13]  /*09a0*/  ISETP.GE.U32.AND P0, PT, R0, UR5, PT ;  /* 0x0000000500007c0c */ /* 0x001fda000bf06070 */
[----:B------:R-:W-:Y:S05]  /*09b0*/  @!P0 BRA `(.L_x_10) ;  /* 0xfffffff800208947 */ /* 0x000fea000383ffff */
[----:B------:R-:W-:Y:S05]  /*09c0*/  EXIT ;  /* 0x000000000000794d */ /* 0x000fea0003800000 */
.L_x_11:
        /* <DEDUP_REMOVED lines=11> */
.L_x_36:


//--------------------- .text._Z24index_select_rows_scalarI6__halfEvPKT_PKjPS1_jjj --------------------------
	.section	.text._Z24index_select_rows_scalarI6__halfEvPKT_PKjPS1_jjj,"ax",@progbits
	.align	128
        .global         _Z24index_select_rows_scalarI6__halfEvPKT_PKjPS1_jjj
        .type           _Z24index_select_rows_scalarI6__halfEvPKT_PKjPS1_jjj,@function
        .size           _Z24index_select_rows_scalarI6__halfEvPKT_PKjPS1_jjj,(.L_x_37 - _Z24index_select_rows_scalarI6__halfEvPKT_PKjPS1_jjj)
        .other          _Z24index_select_rows_scalarI6__halfEvPKT_PKjPS1_jjj,@"STO_CUDA_ENTRY STV_DEFAULT"
_Z24index_select_rows_scalarI6__halfEvPKT_PKjPS1_jjj:
.text._Z24index_select_rows_scalarI6__halfEvPKT_PKjPS1_jjj:
        /* <DEDUP_REMOVED lines=10> */
.L_x_15:
        /* <DEDUP_REMOVED lines=10> */
.L_x_14:
[----:B0-----:R-:W-:Y:S02]  /*0140*/  HFMA2 R3, -RZ, RZ, 0, 0 ;  /* 0x00000000ff037431 */ /* 0x001fe400000001ff */
[----:B------:R-:W-:-:S04]  /*0150*/  IMAD.MOV.U32 R2, RZ, RZ, R0 ;  /* 0x000000ffff027224 */ /* 0x000fc800078e0000 */
[----:B-1---5:R-:W-:-:S03]  /*0160*/  IMAD.WIDE.U32 R6, R11, UR4, R2 ;  /* 0x000000040b067c25 */ /* 0x022fc6000f8e0002 */
[----:B------:R-:W-:-:S04]  /*0170*/  LEA R4, P0, R6, UR10, 0x1 ;  /* 0x0000000a06047c11 */ /* 0x000fc8000f8008ff */
[----:B------:R-:W-:-:S06]  /*0180*/  LEA.HI.X R5, R6, UR11, R7, 0x1, P0 ;  /* 0x0000000b06057c11 */ /* 0x000fcc00080f0c07 */
[----:B------:R-:W3:Y:S01]  /*0190*/  LDG.E.U16.CONSTANT R5, desc[UR6][R4.64] ;  /* 0x0000000604057981 */ /* 0x000ee2000c1e9500 */
[----:B------:R-:W-:-:S04]  /*01a0*/  IMAD.WIDE.U32 R2, R9, UR4, R2 ;  /* 0x0000000409027c25 */ /* 0x000fc8000f8e0002 */
[----:B------:R-:W-:Y:S01]  /*01b0*/  VIADD R0, R0, UR5 ;  /* 0x0000000500007c36 */ /* 0x000fe20008000000 */
[----:B------:R-:W-:-:S04]  /*01c0*/  LEA R6, P0, R2, UR8, 0x1 ;  /* 0x0000000802067c11 */ /* 0x000fc8000f8008ff */
[----:B------:R-:W-:Y:S02]  /*01d0*/  LEA.HI.X R7, R2, UR9, R3, 0x1, P0 ;  /* 0x0000000902077c11 */ /* 0x000fe400080f0c03 */
[----:B------:R-:W-:-:S03]  /*01e0*/  ISETP.GE.U32.AND P0, PT, R0, UR4, PT ;  /* 0x0000000400007c0c */ /* 0x000fc6000bf06070 */
[----:B---3--:R1:W-:Y:S10]  /*01f0*/  STG.E.U16 desc[UR6][R6.64], R5 ;  /* 0x0000000506007986 */ /* 0x0083f4000c101506 */
[----:B------:R-:W-:Y:S05]  /*0200*/  @!P0 BRA `(.L_x_14) ;  /* 0xfffffffc00cc8947 */ /* 0x000fea000383ffff */
.L_x_13:
[----:B---3--:R-:W-:Y:S05]  /*0210*/  BSYNC.RECONVERGENT B0 ;  /* 0x0000000000007941 */ /* 0x008fea0003800200 */
.L_x_12:
[----:B------:R-:W0:Y:S01]  /*0220*/  LDCU UR4, c[0x0][0x3a0] ;  /* 0x00007400ff0477ac */ /* 0x000e220008000800 */
[----:B--2---:R-:W-:-:S04]  /*0230*/  IADD3 R9, PT, PT, R10, R9, RZ ;  /* 0x000000090a097210 */ /* 0x004fc80007ffe0ff */
[----:B0-----:R-:W-:-:S13]  /*0240*/  ISETP.GE.U32.AND P0, PT, R9, UR4, PT ;  /* 0x0000000409007c0c */ /* 0x001fda000bf06070 */
[----:B------:R-:W-:Y:S05]  /*0250*/  @!P0 BRA `(.L_x_15) ;  /* 0xfffffffc00908947 */ /* 0x000fea000383ffff */
[----:B------:R-:W-:Y:S05]  /*0260*/  EXIT ;  /* 0x000000000000794d */ /* 0x000fea0003800000 */
.L_x_16:
        /* <DEDUP_REMOVED lines=9> */
.L_x_37:


//--------------------- .text._Z21index_select_rows_vecI6__halfLi2EEvPKT_PKjPS1_jjj --------------------------
	.section	.text._Z21index_select_rows_vecI6__halfLi2EEvPKT_PKjPS1_jjj,"ax",@progbits
	.align	128
        .global         _Z21index_select_rows_vecI6__halfLi2EEvPKT_PKjPS1_jjj
        .type           _Z21index_select_rows_vecI6__halfLi2EEvPKT_PKjPS1_jjj,@function
        .size           _Z21index_select_rows_vecI6__halfLi2EEvPKT_PKjPS1_jjj,(.L_x_38 - _Z21index_select_rows_vecI6__halfLi2EEvPKT_PKjPS1_jjj)
        .other          _Z21index_select_rows_vecI6__halfLi2EEvPKT_PKjPS1_jjj,@"STO_CUDA_ENTRY STV_DEFAULT"
_Z21index_select_rows_vecI6__halfLi2EEvPKT_PKjPS1_jjj:
.text._Z21index_select_rows_vecI6__halfLi2EEvPKT_PKjPS1_jjj:
        /* <DEDUP_REMOVED lines=24> */
[----:B------:R-:W-:-:S04]  /*0180*/  IMAD.HI.U32 R5, R8, R7, RZ ;  /* 0x0000000708057227 */ /* 0x000fc800078e00ff */
[----:B------:R-:W-:-:S04]  /*0190*/  IMAD.MOV R2, RZ, RZ, -R5 ;  /* 0x000000ffff027224 */ /* 0x000fc800078e0a05 */
[----:B------:R-:W-:Y:S02]  /*01a0*/  IMAD R7, R0, R2, R7 ;  /* 0x0000000200077224 */ /* 0x000fe400078e0207 */
[----:B------:R-:W0:Y:S03]  /*01b0*/  LDC R2, c[0x0][0x370] ;  /* 0x0000dc00ff027b82 */ /* 0x000e260000000800 */
[----:B------:R-:W-:-:S13]  /*01c0*/  ISETP.GE.U32.AND P0, PT, R7, R0, PT ;  /* 0x000000000700720c */ /* 0x000fda0003f06070 */
[----:B------:R-:W-:Y:S02]  /*01d0*/  @P0 IMAD.IADD R7, R7, 0x1, -R0 ;  /* 0x0000000107070824 */ /* 0x000fe400078e0a00 */
[----:B------:R-:W-:-:S03]  /*01e0*/  @P0 VIADD R5, R5, 0x1 ;  /* 0x0000000105050836 */ /* 0x000fc60000000000 */
[----:B------:R-:W-:-:S13]  /*01f0*/  ISETP.GE.U32.AND P1, PT, R7, R0, PT ;  /* 0x000000000700720c */ /* 0x000fda0003f26070 */
[----:B------:R-:W-:Y:S01]  /*0200*/  @P1 VIADD R5, R5, 0x1 ;  /* 0x0000000105051836 */ /* 0x000fe20000000000 */
[----:B------:R-:W-:-:S05]  /*0210*/  @!P2 LOP3.LUT R5, RZ, R0, RZ, 0x33, !PT ;  /* 0x00000000ff05a212 */ /* 0x000fca00078e33ff */
[----:B------:R-:W-:Y:S02]  /*0220*/  IMAD.IADD R4, R6, 0x1, R5 ;  /* 0x0000000106047824 */ /* 0x000fe400078e0205 */
[----:B---3--:R-:W-:-:S07]  /*0230*/  IMAD.U32 R5, RZ, RZ, UR5 ;  /* 0x00000005ff057e24 */ /* 0x008fce000f8e00ff */
.L_x_22:
[----:B------:R-:W-:Y:S01]  /*0240*/  ISETP.GE.U32.AND P0, PT, R3, UR4, PT ;  /* 0x0000000403007c0c */ /* 0x000fe2000bf06070 */
[----:B------:R-:W1:Y:S01]  /*0250*/  LDCU.64 UR8, c[0x0][0x390] ;  /* 0x00007200ff0877ac */ /* 0x000e620008000a00 */
[----:B------:R-:W-:Y:S01]  /*0260*/  BSSY.RECONVERGENT B0, `(.L_x_17) ;  /* 0x0000071000007945 */ /* 0x000fe20003800200 */
[----:B------:R-:W2:Y:S10]  /*0270*/  LDCU.64 UR10, c[0x0][0x380] ;  /* 0x00007000ff0a77ac */ /* 0x000eb40008000a00 */
[----:B---34-:R-:W-:Y:S05]  /*0280*/  @P0 BRA `(.L_x_18) ;  /* 0x0000000400b80947 */ /* 0x018fea0003800000 */
[----:B------:R-:W3:Y:S02]  /*0290*/  LDC.64 R6, c[0x0][0x388] ;  /* 0x0000e200ff067b82 */ /* 0x000ee40000000a00 */
[----:B---3--:R-:W-:-:S05]  /*02a0*/  IMAD.WIDE.U32 R6, R5, 0x4, R6 ;  /* 0x0000000405067825 */ /* 0x008fca00078e0006 */
[----:B------:R-:W3:Y:S01]  /*02b0*/  LDG.E.CONSTANT R9, desc[UR6][R6.64] ;  /* 0x0000000606097981 */ /* 0x000ee2000c1e9900 */
[C---:B------:R-:W-:Y:S01]  /*02c0*/  LOP3.LUT R20, R4.reuse, 0x3, RZ, 0xc0, !PT ;  /* 0x0000000304147812 */ /* 0x040fe200078ec0ff */
[----:B------:R-:W-:Y:S01]  /*02d0*/  BSSY.RECONVERGENT B1, `(.L_x_19) ;  /* 0x000002f000017945 */ /* 0x000fe20003800200 */
[----:B------:R-:W-:Y:S01]  /*02e0*/  ISETP.GE.U32.AND P0, PT, R4, 0x3, PT ;  /* 0x000000030400780c */ /* 0x000fe20003f06070 */
[----:B------:R-:W-:Y:S01]  /*02f0*/  IMAD.MOV.U32 R8, RZ, RZ, R3 ;  /* 0x000000ffff087224 */ /* 0x000fe200078e0003 */
[----:B------:R-:W-:Y:S01]  /*0300*/  ISETP.NE.AND P1, PT, R20, 0x3, PT ;  /* 0x000000031400780c */ /* 0x000fe20003f25270 */
[----:B------:R-:W-:-:S04]  /*0310*/  IMAD.WIDE.U32 R14, R5, UR4, RZ ;  /* 0x00000004050e7c25 */ /* 0x000fc8000f8e00ff */
[----:B---3--:R-:W-:-:S08]  /*0320*/  IMAD.WIDE.U32 R16, R9, UR4, RZ ;  /* 0x0000000409107c25 */ /* 0x008fd0000f8e00ff */
[----:B------:R-:W-:Y:S05]  /*0330*/  @!P1 BRA `(.L_x_20) ;  /* 0x0000000000a09947 */ /* 0x000fea0003800000 */
[----:B------:R-:W3:Y:S01]  /*0340*/  LDC.64 R10, c[0x0][0x380] ;  /* 0x0000e000ff0a7b82 */ /* 0x000ee20000000a00 */
[----:B------:R-:W-:-:S05]  /*0350*/  IADD3 R6, P1, PT, R16, R3, RZ ;  /* 0x0000000310067210 */ /* 0x000fca0007f3e0ff */
[----:B------:R-:W-:Y:S01]  /*0360*/  IMAD.X R7, RZ, RZ, R17, P1 ;  /* 0x000000ffff077224 */ /* 0x000fe200008e0611 */
[----:B---3--:R-:W-:-:S04]  /*0370*/  LEA R18, P1, R6, R10, 0x2 ;  /* 0x0000000a06127211 */ /* 0x008fc800078210ff */
[----:B------:R-:W-:Y:S02]  /*0380*/  LEA.HI.X R19, R6, R11, R7, 0x2, P1 ;  /* 0x0000000b06137211 */ /* 0x000fe400008f1407 */
[----:B------:R-:W3:Y:S04]  /*0390*/  LDC.64 R6, c[0x0][0x390] ;  /* 0x0000e400ff067b82 */ /* 0x000ee80000000a00 */
[----:B------:R-:W4:Y:S01]  /*03a0*/  LDG.E.CONSTANT R19, desc[UR6][R18.64] ;  /* 0x0000000612137981 */ /* 0x000f22000c1e9900 */
[----:B------:R-:W-:Y:S01]  /*03b0*/  IADD3 R8, P1, PT, R14, R3, RZ ;  /* 0x000000030e087210 */ /* 0x000fe20007f3e0ff */
[----:B------:R-:W-:-:S04]  /*03c0*/  IMAD.IADD R21, R3, 0x1, R0 ;  /* 0x0000000103157824 */ /* 0x000fc800078e0200 */
[----:B------:R-:W-:Y:S01]  /*03d0*/  IMAD.X R13, RZ, RZ, R15, P1 ;  /* 0x000000ffff0d7224 */ /* 0x000fe200008e060f */
[----:B---3--:R-:W-:-:S04]  /*03e0*/  LEA R12, P1, R8, R6, 0x2 ;  /* 0x00000006080c7211 */ /* 0x008fc800078210ff */
[----:B------:R-:W-:Y:S01]  /*03f0*/  LEA.HI.X R13, R8, R7, R13, 0x2, P1 ;  /* 0x00000007080d7211 */ /* 0x000fe200008f140d */
[----:B------:R-:W-:Y:S01]  /*0400*/  IMAD.MOV.U32 R8, RZ, RZ, R21 ;  /* 0x000000ffff087224 */ /* 0x000fe200078e0015 */
[----:B------:R-:W-:-:S03]  /*0410*/  ISETP.NE.AND P1, PT, R20, RZ, PT ;  /* 0x000000ff1400720c */ /* 0x000fc60003f25270 */
[----:B----4-:R3:W-:Y:S10]  /*0420*/  STG.E desc[UR6][R12.64], R19 ;  /* 0x000000130c007986 */ /* 0x0107f4000c101906 */
[----:B------:R-:W-:Y:S05]  /*0430*/  @!P1 BRA `(.L_x_20) ;  /* 0x0000000000609947 */ /* 0x000fea0003800000 */
[----:B------:R-:W-:Y:S01]  /*0440*/  ISETP.NE.AND P1, PT, R20, 0x1, PT ;  /* 0x000000011400780c */ /* 0x000fe20003f25270 */
[C---:B------:R-:W-:Y:S01]  /*0450*/  IMAD.IADD R8, R21.reuse, 0x1, R0 ;  /* 0x0000000115087824 */ /* 0x040fe200078e0200 */
[----:B---3--:R-:W-:-:S05]  /*0460*/  IADD3 R13, P3, PT, R21, R16, RZ ;  /* 0x00000010150d7210 */ /* 0x008fca0007f7e0ff */
[----:B------:R-:W-:Y:S01]  /*0470*/  IMAD.X R20, RZ, RZ, R17, P3 ;  /* 0x000000ffff147224 */ /* 0x000fe200018e0611 */
[----:B------:R-:W-:-:S04]  /*0480*/  LEA R12, P3, R13, R10, 0x2 ;  /* 0x0000000a0d0c7211 */ /* 0x000fc800078610ff */
[----:B------:R-:W-:Y:S02]  /*0490*/  LEA.HI.X R13, R13, R11, R20, 0x2, P3 ;  /* 0x0000000b0d0d7211 */ /* 0x000fe400018f1414 */
[----:B------:R-:W-:-:S04]  /*04a0*/  @P1 IADD3 R18, P2, PT, R8, R16, RZ ;  /* 0x0000001008121210 */ /* 0x000fc80007f5e0ff */
[C---:B------:R-:W-:Y:S01]  /*04b0*/  @P1 LEA R10, P4, R18.reuse, R10, 0x2 ;  /* 0x0000000a120a1211 */ /* 0x040fe200078810ff */
[----:B------:R-:W-:Y:S01]  /*04c0*/  @P1 IMAD.X R19, RZ, RZ, R17, P2 ;  /* 0x000000ffff131224 */ /* 0x000fe200010e0611 */
[----:B------:R-:W3:Y:S04]  /*04d0*/  LDG.E.CONSTANT R13, desc[UR6][R12.64] ;  /* 0x000000060c0d7981 */ /* 0x000ee8000c1e9900 */
[----:B------:R-:W-:-:S06]  /*04e0*/  @P1 LEA.HI.X R11, R18, R11, R19, 0x2, P4 ;  /* 0x0000000b120b1211 */ /* 0x000fcc00020f1413 */
[----:B------:R4:W5:Y:S01]  /*04f0*/  @P1 LDG.E.CONSTANT R11, desc[UR6][R10.64] ;  /* 0x000000060a0b1981 */ /* 0x000962000c1e9900 */
[-C--:B------:R-:W-:Y:S02]  /*0500*/  IADD3 R19, P3, PT, R21, R14.reuse, RZ ;  /* 0x0000000e15137210 */ /* 0x080fe40007f7e0ff */
[----:B------:R-:W-:-:S03]  /*0510*/  @P1 IADD3 R20, P2, PT, R8, R14, RZ ;  /* 0x0000000e08141210 */ /* 0x000fc60007f5e0ff */
[--C-:B------:R-:W-:Y:S01]  /*0520*/  IMAD.X R22, RZ, RZ, R15.reuse, P3 ;  /* 0x000000ffff167224 */ /* 0x100fe200018e060f */
[CC--:B------:R-:W-:Y:S01]  /*0530*/  LEA R18, P3, R19.reuse, R6.reuse, 0x2 ;  /* 0x0000000613127211 */ /* 0x0c0fe200078610ff */
[----:B------:R-:W-:Y:S01]  /*0540*/  @P1 IMAD.X R21, RZ, RZ, R15, P2 ;  /* 0x000000ffff151224 */ /* 0x000fe200010e060f */
[C---:B------:R-:W-:Y:S02]  /*0550*/  @P1 LEA R6, P4, R20.reuse, R6, 0x2 ;  /* 0x0000000614061211 */ /* 0x040fe400078810ff */
[-C--:B------:R-:W-:Y:S02]  /*0560*/  LEA.HI.X R19, R19, R7.reuse, R22, 0x2, P3 ;  /* 0x0000000713137211 */ /* 0x080fe400018f1416 */
[----:B------:R-:W-:Y:S01]  /*0570*/  @P1 LEA.HI.X R7, R20, R7, R21, 0x2, P4 ;  /* 0x0000000714071211 */ /* 0x000fe200020f1415 */
[----:B----4-:R-:W-:-:S04]  /*0580*/  IMAD.IADD R10, R8, 0x1, R0 ;  /* 0x00000001080a7824 */ /* 0x010fc800078e0200 */
[----:B------:R-:W-:Y:S01]  /*0590*/  @P1 IMAD.MOV.U32 R8, RZ, RZ, R10 ;  /* 0x000000ffff081224 */ /* 0x000fe200078e000a */
[----:B---3--:R4:W-:Y:S04]  /*05a0*/  STG.E desc[UR6][R18.64], R13 ;  /* 0x0000000d12007986 */ /* 0x0089e8000c101906 */
[----:B-----5:R4:W-:Y:S02]  /*05b0*/  @P1 STG.E desc[UR6][R6.64], R11 ;  /* 0x0000000b06001986 */ /* 0x0209e4000c101906 */
.L_x_20:
[----:B-12---:R-:W-:Y:S05]  /*05c0*/  BSYNC.RECONVERGENT B1 ;  /* 0x0000000000017941 */ /* 0x006fea0003800200 */
.L_x_19:
[----:B------:R-:W-:Y:S05]  /*05d0*/  @!P0 BRA `(.L_x_18) ;  /* 0x0000000000e48947 */ /* 0x000fea0003800000 */
[----:B---34-:R-:W1:Y:S01]  /*05e0*/  LDC.64 R18, c[0x0][0x380] ;  /* 0x0000e000ff127b82 */ /* 0x018e620000000a00 */
[----:B------:R-:W-:Y:S01]  /*05f0*/  UIMAD.WIDE.U32 UR12, UR4, 0x4, URZ ;  /* 0x00000004040c78a5 */ /* 0x000fe2000f8e00ff */
[C-C-:B------:R-:W-:Y:S02]  /*0600*/  IMAD R11, R0.reuse, 0x2, R8.reuse ;  /* 0x00000002000b7824 */ /* 0x140fe400078e0208 */
[----:B------:R-:W-:Y:S02]  /*0610*/  IMAD R7, R0, 0x3, R8 ;  /* 0x0000000300077824 */ /* 0x000fe400078e0208 */
[----:B------:R-:W-:Y:S02]  /*0620*/  IMAD.WIDE.U32 R12, R8, 0x4, RZ ;  /* 0x00000004080c7825 */ /* 0x000fe400078e00ff */
[----:B------:R-:W2:Y:S02]  /*0630*/  LDC.64 R20, c[0x0][0x390] ;  /* 0x0000e400ff147b82 */ /* 0x000ea40000000a00 */
[----:B------:R-:W-:-:S02]  /*0640*/  IMAD R23, R9, UR13, RZ ;  /* 0x0000000d09177c24 */ /* 0x000fc4000f8e02ff */
[----:B------:R-:W-:Y:S02]  /*0650*/  IMAD R29, R5, UR13, RZ ;  /* 0x0000000d051d7c24 */ /* 0x000fe4000f8e02ff */
[----:B-1----:R-:W-:-:S04]  /*0660*/  IMAD.WIDE.U32 R18, R9, UR12, R18 ;  /* 0x0000000c09127c25 */ /* 0x002fc8000f8e0012 */
[----:B------:R-:W-:Y:S02]  /*0670*/  IMAD.IADD R9, R8, 0x1, R0 ;  /* 0x0000000108097824 */ /* 0x000fe400078e0200 */
[----:B------:R-:W-:Y:S02]  /*0680*/  IMAD.IADD R6, R19, 0x1, R23 ;  /* 0x0000000113067824 */ /* 0x000fe400078e0217 */
[----:B--2---:R-:W-:-:S04]  /*0690*/  IMAD.WIDE.U32 R20, R5, UR12, R20 ;  /* 0x0000000c05147c25 */ /* 0x004fc8000f8e0014 */
[----:B------:R-:W-:-:S07]  /*06a0*/  IMAD.IADD R29, R21, 0x1, R29 ;  /* 0x00000001151d7824 */ /* 0x000fce00078e021d */
.L_x_21:
[----:B------:R-:W-:-:S05]  /*06b0*/  IADD3 R26, P0, PT, R12, R18, RZ ;  /* 0x000000120c1a7210 */ /* 0x000fca0007f1e0ff */
[----:B-1----:R-:W-:Y:S01]  /*06c0*/  IMAD.X R27, R13, 0x1, R6, P0 ;  /* 0x000000010d1b7824 */ /* 0x002fe200000e0606 */
[----:B------:R-:W-:-:S04]  /*06d0*/  IADD3 R22, P0, PT, R12, R20, RZ ;  /* 0x000000140c167210 */ /* 0x000fc80007f1e0ff */
[----:B------:R-:W2:Y:S01]  /*06e0*/  LDG.E.CONSTANT R10, desc[UR6][R26.64] ;  /* 0x000000061a0a7981 */ /* 0x000ea2000c1e9900 */
[----:B------:R-:W-:Y:S01]  /*06f0*/  IMAD.X R23, R13, 0x1, R29, P0 ;  /* 0x000000010d177824 */ /* 0x000fe200000e061d */
[----:B------:R-:W-:-:S05]  /*0700*/  IADD3 R25, P0, PT, R16, R9, RZ ;  /* 0x0000000910197210 */ /* 0x000fca0007f1e0ff */
[----:B------:R-:W-:Y:S01]  /*0710*/  IMAD.X R28, RZ, RZ, R17, P0 ;  /* 0x000000ffff1c7224 */ /* 0x000fe200000e0611 */
[----:B------:R-:W-:-:S04]  /*0720*/  LEA R24, P0, R25, UR10, 0x2 ;  /* 0x0000000a19187c11 */ /* 0x000fc8000f8010ff */
[----:B------:R-:W-:-:S05]  /*0730*/  LEA.HI.X R25, R25, UR11, R28, 0x2, P0 ;  /* 0x0000000b19197c11 */ /* 0x000fca00080f141c */
[----:B------:R1:W3:Y:S02]  /*0740*/  LDG.E.CONSTANT R28, desc[UR6][R24.64] ;  /* 0x00000006181c7981 */ /* 0x0002e4000c1e9900 */
[----:B-1----:R-:W-:-:S05]  /*0750*/  IADD3 R24, P0, PT, R14, R9, RZ ;  /* 0x000000090e187210 */ /* 0x002fca0007f1e0ff */
[----:B------:R-:W-:Y:S01]  /*0760*/  IMAD.X R25, RZ, RZ, R15, P0 ;  /* 0x000000ffff197224 */ /* 0x000fe200000e060f */
[----:B------:R-:W-:-:S04]  /*0770*/  LEA R26, P0, R24, UR8, 0x2 ;  /* 0x00000008181a7c11 */ /* 0x000fc8000f8010ff */
[----:B------:R-:W-:Y:S02]  /*0780*/  LEA.HI.X R27, R24, UR9, R25, 0x2, P0 ;  /* 0x00000009181b7c11 */ /* 0x000fe400080f1419 */
[----:B------:R-:W-:Y:S01]  /*0790*/  IADD3 R24, P0, PT, R16, R11, RZ ;  /* 0x0000000b10187210 */ /* 0x000fe20007f1e0ff */
[----:B--2---:R1:W-:Y:S04]  /*07a0*/  STG.E desc[UR6][R22.64], R10 ;  /* 0x0000000a16007986 */ /* 0x0043e8000c101906 */
[----:B-1----:R-:W-:Y:S01]  /*07b0*/  IMAD.X R23, RZ, RZ, R17, P0 ;  /* 0x000000ffff177224 */ /* 0x002fe200000e0611 */
[----:B------:R-:W-:-:S04]  /*07c0*/  LEA R22, P0, R24, UR10, 0x2 ;  /* 0x0000000a18167c11 */ /* 0x000fc8000f8010ff */
[----:B------:R-:W-:Y:S02]  /*07d0*/  LEA.HI.X R23, R24, UR11, R23, 0x2, P0 ;  /* 0x0000000b18177c11 */ /* 0x000fe400080f1417 */
[----:B------:R-:W-:-:S03]  /*07e0*/  IADD3 R25, P0, PT, R14, R11, RZ ;  /* 0x0000000b0e197210 */ /* 0x000fc60007f1e0ff */
[----:B------:R1:W2:Y:S02]  /*07f0*/  LDG.E.CONSTANT R10, desc[UR6][R22.64] ;  /* 0x00000006160a7981 */ /* 0x0002a4000c1e9900 */
[----:B-1----:R-:W-:Y:S01]  /*0800*/  IMAD.X R22, RZ, RZ, R15, P0 ;  /* 0x000000ffff167224 */ /* 0x002fe200000e060f */
[----:B------:R-:W-:-:S04]  /*0810*/  LEA R24, P0, R25, UR8, 0x2 ;  /* 0x0000000819187c11 */ /* 0x000fc8000f8010ff */
[----:B------:R-:W-:Y:S02]  /*0820*/  LEA.HI.X R25, R25, UR9, R22, 0x2, P0 ;  /* 0x0000000919197c11 */ /* 0x000fe400080f1416 */
[----:B------:R-:W-:Y:S01]  /*0830*/  IADD3 R22, P0, PT, R16, R7, RZ ;  /* 0x0000000710167210 */ /* 0x000fe20007f1e0ff */
[----:B---3--:R1:W-:Y:S04]  /*0840*/  STG.E desc[UR6][R26.64], R28 ;  /* 0x0000001c1a007986 */ /* 0x0083e8000c101906 */
[----:B-1----:R-:W-:Y:S01]  /*0850*/  IMAD.X R27, RZ, RZ, R17, P0 ;  /* 0x000000ffff1b7224 */ /* 0x002fe200000e0611 */
[----:B------:R-:W-:-:S04]  /*0860*/  LEA R26, P0, R22, UR10, 0x2 ;  /* 0x0000000a161a7c11 */ /* 0x000fc8000f8010ff */
[----:B------:R-:W-:-:S06]  /*0870*/  LEA.HI.X R27, R22, UR11, R27, 0x2, P0 ;  /* 0x0000000b161b7c11 */ /* 0x000fcc00080f141b */
[----:B------:R-:W3:Y:S01]  /*0880*/  LDG.E.CONSTANT R27, desc[UR6][R26.64] ;  /* 0x000000061a1b7981 */ /* 0x000ee2000c1e9900 */
[----:B------:R-:W-:-:S05]  /*0890*/  IADD3 R23, P0, PT, R14, R7, RZ ;  /* 0x000000070e177210 */ /* 0x000fca0007f1e0ff */
[----:B------:R-:W-:Y:S01]  /*08a0*/  IMAD.X R28, RZ, RZ, R15, P0 ;  /* 0x000000ffff1c7224 */ /* 0x000fe200000e060f */
[C---:B------:R-:W-:Y:S02]  /*08b0*/  LEA R22, P0, R23.reuse, UR8, 0x2 ;  /* 0x0000000817167c11 */ /* 0x040fe4000f8010ff */
[C---:B------:R-:W-:Y:S02]  /*08c0*/  IADD3 R8, PT, PT, R0.reuse, R8, R0 ;  /* 0x0000000800087210 */ /* 0x040fe40007ffe000 */
[----:B------:R-:W-:Y:S02]  /*08d0*/  LEA.HI.X R23, R23, UR9, R28, 0x2, P0 ;  /* 0x0000000917177c11 */ /* 0x000fe400080f141c */
[----:B------:R-:W-:-:S04]  /*08e0*/  IADD3 R8, PT, PT, R0, R8, R0 ;  /* 0x0000000800087210 */ /* 0x000fc80007ffe000 */
[----:B------:R-:W-:Y:S01]  /*08f0*/  ISETP.GE.U32.AND P0, PT, R8, UR4, PT ;  /* 0x0000000408007c0c */ /* 0x000fe2000bf06070 */
[C---:B------:R-:W-:Y:S02]  /*0900*/  IMAD R11, R0.reuse, 0x4, R11 ;  /* 0x00000004000b7824 */ /* 0x040fe400078e020b */
[C---:B------:R-:W-:Y:S02]  /*0910*/  IMAD R7, R0.reuse, 0x4, R7 ;  /* 0x0000000400077824 */ /* 0x040fe400078e0207 */
[C---:B------:R-:W-:Y:S02]  /*0920*/  IMAD R9, R0.reuse, 0x4, R9 ;  /* 0x0000000400097824 */ /* 0x040fe400078e0209 */
[----:B------:R-:W-:Y:S01]  /*0930*/  IMAD.WIDE.U32 R12, R0, 0x10, R12 ;  /* 0x00000010000c7825 */ /* 0x000fe200078e000c */
[----:B--2---:R1:W-:Y:S04]  /*0940*/  STG.E desc[UR6][R24.64], R10 ;  /* 0x0000000a18007986 */ /* 0x0043e8000c101906 */
[----:B---3--:R1:W-:Y:S01]  /*0950*/  STG.E desc[UR6][R22.64], R27 ;  /* 0x0000001b16007986 */ /* 0x0083e2000c101906 */
[----:B------:R-:W-:Y:S05]  /*0960*/  @!P0 BRA `(.L_x_21) ;  /* 0xfffffffc00508947 */ /* 0x000fea000383ffff */
.L_x_18:
[----:B-12---:R-:W-:Y:S05]  /*0970*/  BSYNC.RECONVERGENT B0 ;  /* 0x0000000000007941 */ /* 0x006fea0003800200 */
.L_x_17:
[----:B------:R-:W1:Y:S01]  /*0980*/  LDCU UR5, c[0x0][0x3a0] ;  /* 0x00007400ff0577ac */ /* 0x000e620008000800 */
[----:B0-----:R-:W-:-:S05]  /*0990*/  IMAD.IADD R5, R2, 0x1, R5 ;  /* 0x0000000102057824 */ /* 0x001fca00078e0205 */
[----:B-1----:R-:W-:-:S13]  /*09a0*/  ISETP.GE.U32.AND P0, PT, R5, UR5, PT ;  /* 0x0000000505007c0c */ /* 0x002fda000bf06070 */
[----:B------:R-:W-:Y:S05]  /*09b0*/  @!P0 BRA `(.L_x_22) ;  /* 0xfffffff800208947 */ /* 0x000fea000383ffff */
[----:B------:R-:W-:Y:S05]  /*09c0*/  EXIT ;  /* 0x000000000000794d */ /* 0x000fea0003800000 */
.L_x_23:
        /* <DEDUP_REMOVED lines=11> */
.L_x_38:


//--------------------- .text._Z28index_select_rows_half2_warpILi4EEvPK6__halfPKjPS0_jjj --------------------------
	.section	.text._Z28index_select_rows_half2_warpILi4EEvPK6__halfPKjPS0_jjj,"ax",@progbits
	.align	128
        .global         _Z28index_select_rows_half2_warpILi4EEvPK6__halfPKjPS0_jjj
        .type           _Z28index_select_rows_half2_warpILi4EEvPK6__halfPKjPS0_jjj,@function
        .size           _Z28index_select_rows_half2_warpILi4EEvPK6__halfPKjPS0_jjj,(.L_x_39 - _Z28index_select_rows_half2_warpILi4EEvPK6__halfPKjPS0_jjj)
        .other          _Z28index_select_rows_half2_warpILi4EEvPK6__halfPKjPS0_jjj,@"STO_CUDA_ENTRY STV_DEFAULT"
_Z28index_select_rows_half2_warpILi4EEvPK6__halfPKjPS0_jjj:
.text._Z28index_select_rows_half2_warpILi4EEvPK6__halfPKjPS0_jjj:
[----:B------:R-:W-:Y:S01]  /*0000*/  LDC R1, c[0x0][0x37c] ;  /* 0x0000df00ff017b82 */ /* 0x000fe20000000800 */
[----:B------:R-:W0:Y:S02]  /*0010*/  S2R R5, SR_TID.X ;  /* 0x0000000000057919 */ /* 0x000e240000002100 */
[----:B0-----:R-:W-:-:S13]  /*0020*/  ISETP.GT.U32.AND P0, PT, R5, 0x7f, PT ;  /* 0x0000007f0500780c */ /* 0x001fda0003f04070 */
[----:B------:R-:W-:Y:S05]  /*0030*/  @P0 EXIT ;  /* 0x000000000000094d */ /* 0x000fea0003800000 */
[----:B------:R-:W0:Y:S01]  /*0040*/  S2R R7, SR_CTAID.X ;  /* 0x0000000000077919 */ /* 0x000e220000002500 */
[----:B------:R-:W1:Y:S01]  /*0050*/  LDCU UR4, c[0x0][0x3a0] ;  /* 0x00007400ff0477ac */ /* 0x000e620008000800 */
[----:B------:R-:W-:-:S05]  /*0060*/  SHF.R.U32.HI R0, RZ, 0x5, R5 ;  /* 0x00000005ff007819 */ /* 0x000fca0000011605 */
[----:B0-----:R-:W-:-:S05]  /*0070*/  IMAD R7, R7, 0x4, R0 ;  /* 0x0000000407077824 */ /* 0x001fca00078e0200 */
[----:B-1----:R-:W-:-:S13]  /*0080*/  ISETP.GE.U32.AND P0, PT, R7, UR4, PT ;  /* 0x0000000407007c0c */ /* 0x002fda000bf06070 */
[----:B------:R-:W-:Y:S05]  /*0090*/  @P0 EXIT ;  /* 0x000000000000094d */ /* 0x000fea0003800000 */
[----:B------:R-:W0:Y:S01]  /*00a0*/  LDC R0, c[0x0][0x39c] ;  /* 0x0000e700ff007b82 */ /* 0x000e220000000800 */
[----:B------:R-:W1:Y:S01]  /*00b0*/  LDCU.64 UR4, c[0x0][0x380] ;  /* 0x00007000ff0477ac */ /* 0x000e620008000a00 */
[----:B------:R-:W-:Y:S01]  /*00c0*/  LOP3.LUT R5, R5, 0x1f, RZ, 0xc0, !PT ;  /* 0x0000001f05057812 */ /* 0x000fe200078ec0ff */
[----:B------:R-:W2:Y:S03]  /*00d0*/  LDCU.64 UR6, c[0x0][0x358] ;  /* 0x00006b00ff0677ac */ /* 0x000ea60008000a00 */
[----:B------:R-:W-:Y:S02]  /*00e0*/  LOP3.LUT R3, RZ, R5, RZ, 0x33, !PT ;  /* 0x00000005ff037212 */ /* 0x000fe400078e33ff */
[----:B------:R-:W3:Y:S01]  /*00f0*/  LDC R4, c[0x0][0x370] ;  /* 0x0000dc00ff047b82 */ /* 0x000ee20000000800 */
[C---:B------:R-:W-:Y:S02]  /*0100*/  LOP3.LUT R14, R5.reuse, 0x20, RZ, 0xfc, !PT ;  /* 0x00000020050e7812 */ /* 0x040fe400078efcff */
[----:B------:R-:W-:-:S02]  /*0110*/  LOP3.LUT R15, R5, 0x40, RZ, 0xfc, !PT ;  /* 0x00000040050f7812 */ /* 0x000fc400078efcff */
[----:B------:R-:W-:Y:S01]  /*0120*/  LOP3.LUT R16, R5, 0x60, RZ, 0xfc, !PT ;  /* 0x0000006005107812 */ /* 0x000fe200078efcff */
[----:B-1----:R-:W-:-:S04]  /*0130*/  UIADD3 UR4, UP0, UPT, UR4, 0x100, URZ ;  /* 0x0000010004047890 */ /* 0x002fc8000ff1e0ff */
[----:B------:R-:W-:Y:S01]  /*0140*/  UIADD3.X UR5, UPT, UPT, URZ, UR5, URZ, UP0, !UPT ;  /* 0x00000005ff057290 */ /* 0x000fe200087fe4ff */
[----:B0-----:R-:W-:-:S05]  /*0150*/  SHF.R.U32.HI R0, RZ, 0x1, R0 ;  /* 0x00000001ff007819 */ /* 0x001fca0000011600 */
[----:B------:R-:W-:-:S05]  /*0160*/  IMAD.IADD R6, R3, 0x1, R0 ;  /* 0x0000000103067824 */ /* 0x000fca00078e0200 */
[----:B--23--:R-:W-:-:S07]  /*0170*/  LOP3.LUT R18, R6, 0x60, RZ, 0xc0, !PT ;  /* 0x0000006006127812 */ /* 0x00cfce00078ec0ff */
.L_x_33:
[----:B0-----:R-:W0:Y:S01]  /*0180*/  LDCU UR8, c[0x0][0x3a0] ;  /* 0x00007400ff0877ac */ /* 0x001e220008000800 */
[----:B------:R-:W-:Y:S01]  /*0190*/  ISETP.GE.U32.AND P0, PT, R5, R0, PT ;  /* 0x000000000500720c */ /* 0x000fe20003f06070 */
[--C-:B--2---:R-:W-:Y:S01]  /*01a0*/  IMAD.MOV.U32 R3, RZ, RZ, R7.reuse ;  /* 0x000000ffff037224 */ /* 0x104fe200078e0007 */
[----:B------:R-:W-:Y:S01]  /*01b0*/  BSSY.RECONVERGENT B0, `(.L_x_24) ;  /* 0x000009d000007945 */ /* 0x000fe20003800200 */
[----:B------:R-:W-:-:S05]  /*01c0*/  IMAD R7, R4, 0x4, R7 ;  /* 0x0000000404077824 */ /* 0x000fca00078e0207 */
[----:B0-----:R-:W-:-:S05]  /*01d0*/  ISETP.GE.U32.AND P2, PT, R7, UR8, PT ;  /* 0x0000000807007c0c */ /* 0x001fca000bf46070 */
[----:B-1----:R-:W-:Y:S08]  /*01e0*/  @P0 BRA `(.L_x_25) ;  /* 0x0000000800640947 */ /* 0x002ff00003800000 */
[----:B------:R-:W0:Y:S02]  /*01f0*/  LDC.64 R10, c[0x0][0x388] ;  /* 0x0000e200ff0a7b82 */ /* 0x000e240000000a00 */
[----:B0-----:R-:W-:-:S05]  /*0200*/  IMAD.WIDE.U32 R10, R3, 0x4, R10 ;  /* 0x00000004030a7825 */ /* 0x001fca00078e000a */
[----:B------:R-:W2:Y:S01]  /*0210*/  LDG.E.CONSTANT R9, desc[UR6][R10.64] ;  /* 0x000000060a097981 */ /* 0x000ea2000c1e9900 */
[----:B------:R-:W-:Y:S01]  /*0220*/  ISETP.NE.AND P1, PT, R18, 0x60, PT ;  /* 0x000000601200780c */ /* 0x000fe20003f25270 */
[----:B------:R-:W-:Y:S01]  /*0230*/  BSSY.RECONVERGENT B1, `(.L_x_26) ;  /* 0x000001c000017945 */ /* 0x000fe20003800200 */
[----:B------:R-:W-:Y:S01]  /*0240*/  ISETP.GE.U32.AND P0, PT, R6, 0x60, PT ;  /* 0x000000600600780c */ /* 0x000fe20003f06070 */
[----:B------:R-:W-:-:S04]  /*0250*/  IMAD.WIDE.U32 R2, R3, R0, RZ ;  /* 0x0000000003027225 */ /* 0x000fc800078e00ff */
[----:B------:R-:W-:Y:S02]  /*0260*/  IMAD.MOV.U32 R17, RZ, RZ, R5 ;  /* 0x000000ffff117224 */ /* 0x000fe400078e0005 */
[----:B--2---:R-:W-:-:S04]  /*0270*/  IMAD.WIDE.U32 R8, R9, R0, RZ ;  /* 0x0000000009087225 */ /* 0x004fc800078e00ff */
[----:B------:R-:W-:Y:S05]  /*0280*/  @!P1 BRA `(.L_x_27) ;  /* 0x0000000000589947 */ /* 0x000fea0003800000 */
[----:B------:R-:W0:Y:S01]  /*0290*/  LDCU.64 UR8, c[0x0][0x380] ;  /* 0x00007000ff0877ac */ /* 0x000e220008000a00 */
[----:B------:R-:W-:-:S05]  /*02a0*/  IADD3 R11, P1, PT, R5, R8, RZ ;  /* 0x00000008050b7210 */ /* 0x000fca0007f3e0ff */
[----:B------:R-:W-:Y:S01]  /*02b0*/  IMAD.X R12, RZ, RZ, R9, P1 ;  /* 0x000000ffff0c7224 */ /* 0x000fe200008e0609 */
[----:B0-----:R-:W-:-:S04]  /*02c0*/  LEA R10, P1, R11, UR8, 0x2 ;  /* 0x000000080b0a7c11 */ /* 0x001fc8000f8210ff */
[----:B------:R-:W-:Y:S01]  /*02d0*/  LEA.HI.X R11, R11, UR9, R12, 0x2, P1 ;  /* 0x000000090b0b7c11 */ /* 0x000fe200088f140c */
[----:B------:R-:W0:Y:S04]  /*02e0*/  LDCU.64 UR8, c[0x0][0x390] ;  /* 0x00007200ff0877ac */ /* 0x000e280008000a00 */
[----:B------:R-:W2:Y:S01]  /*02f0*/  LDG.E.CONSTANT R19, desc[UR6][R10.64] ;  /* 0x000000060a137981 */ /* 0x000ea2000c1e9900 */
[----:B------:R-:W-:Y:S01]  /*0300*/  IADD3 R13, P1, PT, R5, R2, RZ ;  /* 0x00000002050d7210 */ /* 0x000fe20007f3e0ff */
[----:B------:R-:W-:-:S04]  /*0310*/  IMAD.MOV.U32 R17, RZ, RZ, R14 ;  /* 0x000000ffff117224 */ /* 0x000fc800078e000e */
[----:B------:R-:W-:Y:S01]  /*0320*/  IMAD.X R20, RZ, RZ, R3, P1 ;  /* 0x000000ffff147224 */ /* 0x000fe200008e0603 */
[----:B0-----:R-:W-:-:S04]  /*0330*/  LEA R12, P1, R13, UR8, 0x2 ;  /* 0x000000080d0c7c11 */ /* 0x001fc8000f8210ff */
[----:B------:R-:W-:Y:S02]  /*0340*/  LEA.HI.X R13, R13, UR9, R20, 0x2, P1 ;  /* 0x000000090d0d7c11 */ /* 0x000fe400088f1414 */
[----:B------:R-:W-:-:S03]  /*0350*/  ISETP.NE.AND P1, PT, R18, RZ, PT ;  /* 0x000000ff1200720c */ /* 0x000fc60003f25270 */
[----:B--2---:R0:W-:Y:S10]  /*0360*/  STG.E desc[UR6][R12.64], R19 ;  /* 0x000000130c007986 */ /* 0x0041f4000c101906 */
[----:B------:R-:W-:Y:S05]  /*0370*/  @!P1 BRA `(.L_x_27) ;  /* 0x00000000001c9947 */ /* 0x000fea0003800000 */
[----:B------:R-:W-:Y:S01]  /*0380*/  ISETP.NE.AND P1, PT, R18, 0x20, PT ;  /* 0x000000201200780c */ /* 0x000fe20003f25270 */
[----:B0-----:R-:W2:-:S12]  /*0390*/  LDG.E.CONSTANT R19, desc[UR6][R10.64+0x80] ;  /* 0x000080060a137981 */ /* 0x001e98000c1e9900 */
[----:B------:R-:W3:Y:S01]  /*03a0*/  @P1 LDG.E.CONSTANT R21, desc[UR6][R10.64+0x100] ;  /* 0x000100060a151981 */ /* 0x000ee2000c1e9900 */
[----:B------:R-:W-:Y:S02]  /*03b0*/  IMAD.MOV.U32 R17, RZ, RZ, R15 ;  /* 0x000000ffff117224 */ /* 0x000fe400078e000f */
[----:B------:R-:W-:Y:S01]  /*03c0*/  @P1 IMAD.MOV.U32 R17, RZ, RZ, R16 ;  /* 0x000000ffff111224 */ /* 0x000fe200078e0010 */
[----:B--2---:R1:W-:Y:S04]  /*03d0*/  STG.E desc[UR6][R12.64+0x80], R19 ;  /* 0x000080130c007986 */ /* 0x0043e8000c101906 */
[----:B---3--:R1:W-:Y:S02]  /*03e0*/  @P1 STG.E desc[UR6][R12.64+0x100], R21 ;  /* 0x000100150c001986 */ /* 0x0083e4000c101906 */
.L_x_27:
[----:B------:R-:W-:Y:S05]  /*03f0*/  BSYNC.RECONVERGENT B1 ;  /* 0x0000000000017941 */ /* 0x000fea0003800200 */
.L_x_26:
[----:B------:R-:W-:Y:S05]  /*0400*/  @!P0 BRA `(.L_x_25) ;  /* 0x0000000400dc8947 */ /* 0x000fea0003800000 */
[----:B------:R-:W-:Y:S01]  /*0410*/  IADD3 R10, P0, PT, R8, R17, RZ ;  /* 0x00000011080a7210 */ /* 0x000fe20007f1e0ff */
[----:B------:R-:W2:Y:S01]  /*0420*/  LDCU.64 UR8, c[0x0][0x390] ;  /* 0x00007200ff0877ac */ /* 0x000ea20008000a00 */
[----:B------:R-:W-:-:S03]  /*0430*/  ISETP.GE.U32.AND P1, PT, R17, R0, PT ;  /* 0x000000001100720c */ /* 0x000fc60003f26070 */
[----:B------:R-:W-:Y:S01]  /*0440*/  IMAD.X R9, RZ, RZ, R9, P0 ;  /* 0x000000ffff097224 */ /* 0x000fe200000e0609 */
[----:B------:R-:W-:-:S04]  /*0450*/  LEA R8, P0, R10, UR4, 0x2 ;  /* 0x000000040a087c11 */ /* 0x000fc8000f8010ff */
[----:B------:R-:W-:-:S05]  /*0460*/  LEA.HI.X R9, R10, UR5, R9, 0x2, P0 ;  /* 0x000000050a097c11 */ /* 0x000fca00080f1409 */
[----:B------:R-:W3:Y:S04]  /*0470*/  @P1 LDG.E.CONSTANT R11, desc[UR6][R8.64+-0x100] ;  /* 0xffff0006080b1981 */ /* 0x000ee8000c1e9900 */
[----:B01----:R-:W4:Y:S04]  /*0480*/  @P1 LDG.E.CONSTANT R13, desc[UR6][R8.64+-0x80] ;  /* 0xffff8006080d1981 */ /* 0x003f28000c1e9900 */
[----:B------:R-:W5:Y:S04]  /*0490*/  @P1 LDG.E.CONSTANT R19, desc[UR6][R8.64] ;  /* 0x0000000608131981 */ /* 0x000f68000c1e9900 */
[----:B------:R0:W5:Y:S01]  /*04a0*/  @P1 LDG.E.CONSTANT R21, desc[UR6][R8.64+0x80] ;  /* 0x0000800608151981 */ /* 0x000162000c1e9900 */
[----:B------:R-:W-:Y:S01]  /*04b0*/  IADD3 R10, P0, PT, R2, R17, RZ ;  /* 0x00000011020a7210 */ /* 0x000fe20007f1e0ff */
[----:B------:R-:W-:Y:S01]  /*04c0*/  @P1 VIADD R17, R17, 0x80 ;  /* 0x0000008011111836 */ /* 0x000fe20000000000 */
[----:B------:R-:W-:Y:S01]  /*04d0*/  @P1 IADD3 R12, P3, PT, R8, 0x200, RZ ;  /* 0x00000200080c1810 */ /* 0x000fe20007f7e0ff */
[----:B------:R-:W-:Y:S02]  /*04e0*/  BSSY.RECONVERGENT B1, `(.L_x_28) ;  /* 0x0000041000017945 */ /* 0x000fe40003800200 */
[----:B------:R-:W-:Y:S01]  /*04f0*/  IMAD.X R3, RZ, RZ, R3, P0 ;  /* 0x000000ffff037224 */ /* 0x000fe200000e0603 */
[----:B--2---:R-:W-:Y:S01]  /*0500*/  LEA R2, P0, R10, UR8, 0x2 ;  /* 0x000000080a027c11 */ /* 0x004fe2000f8010ff */
[----:B------:R-:W-:-:S02]  /*0510*/  @P1 IMAD.X R23, RZ, RZ, R9, P3 ;  /* 0x000000ffff171224 */ /* 0x000fc400018e0609 */
[----:B0-----:R-:W-:Y:S01]  /*0520*/  @P1 IMAD.MOV.U32 R8, RZ, RZ, R12 ;  /* 0x000000ffff081224 */ /* 0x001fe200078e000c */
[----:B------:R-:W-:Y:S01]  /*0530*/  LEA.HI.X R3, R10, UR9, R3, 0x2, P0 ;  /* 0x000000090a037c11 */ /* 0x000fe200080f1403 */
[----:B------:R-:W-:Y:S01]  /*0540*/  IMAD.IADD R10, R0, 0x1, -R17 ;  /* 0x00000001000a7824 */ /* 0x000fe200078e0a11 */
[----:B------:R-:W-:Y:S01]  /*0550*/  IADD3 R2, P0, PT, R2, 0x100, RZ ;  /* 0x0000010002027810 */ /* 0x000fe20007f1e0ff */
[----:B------:R-:W-:-:S03]  /*0560*/  @P1 IMAD.MOV.U32 R9, RZ, RZ, R23 ;  /* 0x000000ffff091224 */ /* 0x000fc600078e0017 */
[----:B------:R-:W-:Y:S01]  /*0570*/  @P1 IADD3 R20, P4, PT, R2, 0x200, RZ ;  /* 0x0000020002141810 */ /* 0x000fe20007f9e0ff */
[----:B------:R-:W-:Y:S01]  /*0580*/  IMAD.X R3, RZ, RZ, R3, P0 ;  /* 0x000000ffff037224 */ /* 0x000fe200000e0603 */
[----:B------:R-:W-:-:S03]  /*0590*/  ISETP.GT.U32.AND P0, PT, R0, R17, PT ;  /* 0x000000110000720c */ /* 0x000fc60003f04070 */
[----:B------:R-:W-:Y:S01]  /*05a0*/  @P1 IMAD.X R25, RZ, RZ, R3, P4 ;  /* 0x000000ffff191224 */ /* 0x000fe200020e0603 */
[----:B------:R-:W-:Y:S01]  /*05b0*/  ISETP.LE.U32.OR P0, PT, R10, 0x180, !P0 ;  /* 0x000001800a00780c */ /* 0x000fe20004703470 */
[----:B---3--:R-:W-:Y:S04]  /*05c0*/  @P1 STG.E desc[UR6][R2.64+-0x100], R11 ;  /* 0xffff000b02001986 */ /* 0x008fe8000c101906 */
[----:B----4-:R-:W-:Y:S04]  /*05d0*/  @P1 STG.E desc[UR6][R2.64+-0x80], R13 ;  /* 0xffff800d02001986 */ /* 0x010fe8000c101906 */
[----:B-----5:R-:W-:Y:S04]  /*05e0*/  @P1 STG.E desc[UR6][R2.64], R19 ;  /* 0x0000001302001986 */ /* 0x020fe8000c101906 */
[----:B------:R0:W-:Y:S02]  /*05f0*/  @P1 STG.E desc[UR6][R2.64+0x80], R21 ;  /* 0x0000801502001986 */ /* 0x0001e4000c101906 */
[----:B0-----:R-:W-:-:S02]  /*0600*/  @P1 IMAD.MOV.U32 R2, RZ, RZ, R20 ;  /* 0x000000ffff021224 */ /* 0x001fc400078e0014 */
[----:B------:R-:W-:Y:S01]  /*0610*/  @P1 IMAD.MOV.U32 R3, RZ, RZ, R25 ;  /* 0x000000ffff031224 */ /* 0x000fe200078e0019 */
[----:B------:R-:W-:Y:S01]  /*0620*/  PLOP3.LUT P1, PT, P1, PT, PT, 0x8, 0x80 ;  /* 0x000000000080781c */ /* 0x000fe20000f2e170 */
[----:B------:R-:W-:-:S12]  /*0630*/  @P0 BRA `(.L_x_29) ;  /* 0x0000000000ac0947 */ /* 0x000fd80003800000 */
[----:B------:R-:W-:Y:S01]  /*0640*/  PLOP3.LUT P1, PT, PT, PT, PT, 0x8, 0x80 ;  /* 0x000000000080781c */ /* 0x000fe20003f2e170 */
[----:B------:R-:W-:-:S12]  /*0650*/  VIADD R10, R0, 0xfffffe80 ;  /* 0xfffffe80000a7836 */ /* 0x000fd80000000000 */
.L_x_30:
[----:B------:R-:W2:Y:S04]  /*0660*/  LDG.E.CONSTANT R11, desc[UR6][R8.64+-0x100] ;  /* 0xffff0006080b7981 */ /* 0x000ea8000c1e9900 */
[----:B------:R-:W3:Y:S04]  /*0670*/  LDG.E.CONSTANT R13, desc[UR6][R8.64+-0x80] ;  /* 0xffff8006080d7981 */ /* 0x000ee8000c1e9900 */
[----:B------:R-:W4:Y:S04]  /*0680*/  LDG.E.CONSTANT R19, desc[UR6][R8.64] ;  /* 0x0000000608137981 */ /* 0x000f28000c1e9900 */
[----:B------:R-:W5:Y:S04]  /*0690*/  LDG.E.CONSTANT R21, desc[UR6][R8.64+0x80] ;  /* 0x0000800608157981 */ /* 0x000f68000c1e9900 */
[----:B------:R-:W5:Y:S04]  /*06a0*/  LDG.E.CONSTANT R23, desc[UR6][R8.64+0x100] ;  /* 0x0001000608177981 */ /* 0x000f68000c1e9900 */
[----:B------:R-:W5:Y:S04]  /*06b0*/  LDG.E.CONSTANT R25, desc[UR6][R8.64+0x180] ;  /* 0x0001800608197981 */ /* 0x000f68000c1e9900 */
[----:B------:R-:W5:Y:S04]  /*06c0*/  LDG.E.CONSTANT R27, desc[UR6][R8.64+0x200] ;  /* 0x00020006081b7981 */ /* 0x000f68000c1e9900 */
[----:B------:R-:W5:Y:S04]  /*06d0*/  LDG.E.CONSTANT R29, desc[UR6][R8.64+0x280] ;  /* 0x00028006081d7981 */ /* 0x000f68000c1e9900 */
[----:B------:R-:W5:Y:S04]  /*06e0*/  LDG.E.CONSTANT R12, desc[UR6][R8.64+0x300] ;  /* 0x00030006080c7981 */ /* 0x000f68000c1e9900 */
[----:B------:R-:W5:Y:S04]  /*06f0*/  LDG.E.CONSTANT R20, desc[UR6][R8.64+0x380] ;  /* 0x0003800608147981 */ /* 0x000f68000c1e9900 */
[----:B------:R-:W5:Y:S04]  /*0700*/  LDG.E.CONSTANT R22, desc[UR6][R8.64+0x400] ;  /* 0x0004000608167981 */ /* 0x000f68000c1e9900 */
[----:B--2---:R0:W-:Y:S04]  /*0710*/  STG.E desc[UR6][R2.64+-0x100], R11 ;  /* 0xffff000b02007986 */ /* 0x0041e8000c101906 */
[----:B---3--:R1:W-:Y:S04]  /*0720*/  STG.E desc[UR6][R2.64+-0x80], R13 ;  /* 0xffff800d02007986 */ /* 0x0083e8000c101906 */
[----:B----4-:R2:W-:Y:S04]  /*0730*/  STG.E desc[UR6][R2.64], R19 ;  /* 0x0000001302007986 */ /* 0x0105e8000c101906 */
[----:B-----5:R3:W-:Y:S04]  /*0740*/  STG.E desc[UR6][R2.64+0x80], R21 ;  /* 0x0000801502007986 */ /* 0x0207e8000c101906 */
[----:B------:R4:W-:Y:S04]  /*0750*/  STG.E desc[UR6][R2.64+0x100], R23 ;  /* 0x0001001702007986 */ /* 0x0009e8000c101906 */
[----:B0-----:R-:W5:Y:S04]  /*0760*/  LDG.E.CONSTANT R11, desc[UR6][R8.64+0x480] ;  /* 0x00048006080b7981 */ /* 0x001f68000c1e9900 */
[----:B-1----:R-:W5:Y:S04]  /*0770*/  LDG.E.CONSTANT R13, desc[UR6][R8.64+0x500] ;  /* 0x00050006080d7981 */ /* 0x002f68000c1e9900 */
[----:B--2---:R-:W2:Y:S04]  /*0780*/  LDG.E.CONSTANT R19, desc[UR6][R8.64+0x580] ;  /* 0x0005800608137981 */ /* 0x004ea8000c1e9900 */
[----:B---3--:R-:W3:Y:S04]  /*0790*/  LDG.E.CONSTANT R21, desc[UR6][R8.64+0x600] ;  /* 0x0006000608157981 */ /* 0x008ee8000c1e9900 */
[----:B----4-:R0:W4:Y:S01]  /*07a0*/  LDG.E.CONSTANT R23, desc[UR6][R8.64+0x680] ;  /* 0x0006800608177981 */ /* 0x010122000c1e9900 */
[----:B------:R-:W-:-:S05]  /*07b0*/  VIADD R17, R17, 0x200 ;  /* 0x0000020011117836 */ /* 0x000fca0000000000 */
[----:B------:R-:W-:Y:S02]  /*07c0*/  ISETP.GE.U32.AND P0, PT, R17, R10, PT ;  /* 0x0000000a1100720c */ /* 0x000fe40003f06070 */
[----:B------:R-:W-:Y:S01]  /*07d0*/  IADD3 R24, P3, PT, R2, 0x800, RZ ;  /* 0x0000080002187810 */ /* 0x000fe20007f7e0ff */
[----:B------:R1:W-:Y:S01]  /*07e0*/  STG.E desc[UR6][R2.64+0x180], R25 ;  /* 0x0001801902007986 */ /* 0x0003e2000c101906 */
[----:B0-----:R-:W-:-:S03]  /*07f0*/  IADD3 R8, P4, PT, R8, 0x800, RZ ;  /* 0x0000080008087810 */ /* 0x001fc60007f9e0ff */
[----:B------:R-:W-:Y:S02]  /*0800*/  STG.E desc[UR6][R2.64+0x200], R27 ;  /* 0x0002001b02007986 */ /* 0x000fe4000c101906 */
[----:B------:R-:W-:Y:S02]  /*0810*/  IMAD.X R9, RZ, RZ, R9, P4 ;  /* 0x000000ffff097224 */ /* 0x000fe400020e0609 */
[----:B------:R-:W-:Y:S01]  /*0820*/  STG.E desc[UR6][R2.64+0x280], R29 ;  /* 0x0002801d02007986 */ /* 0x000fe2000c101906 */
[----:B-1----:R-:W-:-:S03]  /*0830*/  IMAD.X R25, RZ, RZ, R3, P3 ;  /* 0x000000ffff197224 */ /* 0x002fc600018e0603 */
[----:B------:R-:W-:Y:S04]  /*0840*/  STG.E desc[UR6][R2.64+0x300], R12 ;  /* 0x0003000c02007986 */ /* 0x000fe8000c101906 */
[----:B------:R-:W-:Y:S04]  /*0850*/  STG.E desc[UR6][R2.64+0x380], R20 ;  /* 0x0003801402007986 */ /* 0x000fe8000c101906 */
[----:B------:R-:W-:Y:S04]  /*0860*/  STG.E desc[UR6][R2.64+0x400], R22 ;  /* 0x0004001602007986 */ /* 0x000fe8000c101906 */
[----:B-----5:R-:W-:Y:S04]  /*0870*/  STG.E desc[UR6][R2.64+0x480], R11 ;  /* 0x0004800b02007986 */ /* 0x020fe8000c101906 */
[----:B------:R-:W-:Y:S04]  /*0880*/  STG.E desc[UR6][R2.64+0x500], R13 ;  /* 0x0005000d02007986 */ /* 0x000fe8000c101906 */
[----:B--2---:R-:W-:Y:S04]  /*0890*/  STG.E desc[UR6][R2.64+0x580], R19 ;  /* 0x0005801302007986 */ /* 0x004fe8000c101906 */
[----:B---3--:R-:W-:Y:S04]  /*08a0*/  STG.E desc[UR6][R2.64+0x600], R21 ;  /* 0x0006001502007986 */ /* 0x008fe8000c101906 */
[----:B----4-:R0:W-:Y:S02]  /*08b0*/  STG.E desc[UR6][R2.64+0x680], R23 ;  /* 0x0006801702007986 */ /* 0x0101e4000c101906 */
[----:B0-----:R-:W-:-:S02]  /*08c0*/  IMAD.MOV.U32 R2, RZ, RZ, R24 ;  /* 0x000000ffff027224 */ /* 0x001fc400078e0018 */
[----:B------:R-:W-:Y:S01]  /*08d0*/  IMAD.MOV.U32 R3, RZ, RZ, R25 ;  /* 0x000000ffff037224 */ /* 0x000fe200078e0019 */
[----:B------:R-:W-:Y:S06]  /*08e0*/  @!P0 BRA `(.L_x_30) ;  /* 0xfffffffc005c8947 */ /* 0x000fec000383ffff */
.L_x_29:
[----:B------:R-:W-:Y:S05]  /*08f0*/  BSYNC.RECONVERGENT B1 ;  /* 0x0000000000017941 */ /* 0x000fea0003800200 */
.L_x_28:
[C---:B------:R-:W-:Y:S01]  /*0900*/  IMAD.IADD R10, R0.reuse, 0x1, -R17 ;  /* 0x00000001000a7824 */ /* 0x040fe200078e0a11 */
[----:B------:R-:W-:Y:S01]  /*0910*/  ISETP.GT.U32.AND P0, PT, R0, R17, PT ;  /* 0x000000110000720c */ /* 0x000fe20003f04070 */
[----:B------:R-:W-:Y:S03]  /*0920*/  BSSY.RECONVERGENT B1, `(.L_x_31) ;  /* 0x000001b000017945 */ /* 0x000fe60003800200 */
[----:B------:R-:W-:-:S13]  /*0930*/  ISETP.LE.U32.OR P0, PT, R10, 0x80, !P0 ;  /* 0x000000800a00780c */ /* 0x000fda0004703470 */
[----:B------:R-:W-:Y:S05]  /*0940*/  @P0 BRA `(.L_x_32) ;  /* 0x0000000000600947 */ /* 0x000fea0003800000 */
[----:B------:R-:W2:Y:S04]  /*0950*/  LDG.E.CONSTANT R23, desc[UR6][R8.64+-0x100] ;  /* 0xffff000608177981 */ /* 0x000ea8000c1e9900 */
[----:B------:R-:W3:Y:S04]  /*0960*/  LDG.E.CONSTANT R25, desc[UR6][R8.64+-0x80] ;  /* 0xffff800608197981 */ /* 0x000ee8000c1e9900 */
[----:B------:R-:W4:Y:S04]  /*0970*/  LDG.E.CONSTANT R27, desc[UR6][R8.64] ;  /* 0x00000006081b7981 */ /* 0x000f28000c1e9900 */
[----:B------:R-:W5:Y:S04]  /*0980*/  LDG.E.CONSTANT R29, desc[UR6][R8.64+0x80] ;  /* 0x00008006081d7981 */ /* 0x000f68000c1e9900 */
[----:B------:R-:W5:Y:S04]  /*0990*/  LDG.E.CONSTANT R11, desc[UR6][R8.64+0x100] ;  /* 0x00010006080b7981 */ /* 0x000f68000c1e9900 */
[----:B------:R-:W5:Y:S04]  /*09a0*/  LDG.E.CONSTANT R13, desc[UR6][R8.64+0x180] ;  /* 0x00018006080d7981 */ /* 0x000f68000c1e9900 */
[----:B------:R-:W5:Y:S04]  /*09b0*/  LDG.E.CONSTANT R19, desc[UR6][R8.64+0x200] ;  /* 0x0002000608137981 */ /* 0x000f68000c1e9900 */
[----:B------:R0:W5:Y:S01]  /*09c0*/  LDG.E.CONSTANT R21, desc[UR6][R8.64+0x280] ;  /* 0x0002800608157981 */ /* 0x000162000c1e9900 */
[----:B------:R-:W-:Y:S01]  /*09d0*/  IADD3 R10, P0, PT, R2, 0x400, RZ ;  /* 0x00000400020a7810 */ /* 0x000fe20007f1e0ff */
[----:B------:R-:W-:Y:S01]  /*09e0*/  VIADD R17, R17, 0x100 ;  /* 0x0000010011117836 */ /* 0x000fe20000000000 */
[----:B------:R-:W-:-:S02]  /*09f0*/  PLOP3.LUT P1, PT, PT, PT, PT, 0x8, 0x80 ;  /* 0x000000000080781c */ /* 0x000fc40003f2e170 */
[----:B0-----:R-:W-:-:S05]  /*0a00*/  IADD3 R8, P3, PT, R8, 0x400, RZ ;  /* 0x0000040008087810 */ /* 0x001fca0007f7e0ff */
[----:B------:R-:W-:Y:S01]  /*0a10*/  IMAD.X R9, RZ, RZ, R9, P3 ;  /* 0x000000ffff097224 */ /* 0x000fe200018e0609 */
[----:B--2---:R0:W-:Y:S04]  /*0a20*/  STG.E desc[UR6][R2.64+-0x100], R23 ;  /* 0xffff001702007986 */ /* 0x0041e8000c101906 */
[----:B---3--:R-:W-:Y:S04]  /*0a30*/  STG.E desc[UR6][R2.64+-0x80], R25 ;  /* 0xffff801902007986 */ /* 0x008fe8000c101906 */
[----:B----4-:R-:W-:Y:S01]  /*0a40*/  STG.E desc[UR6][R2.64], R27 ;  /* 0x0000001b02007986 */ /* 0x010fe2000c101906 */
[----:B0-----:R-:W-:-:S03]  /*0a50*/  IMAD.X R23, RZ, RZ, R3, P0 ;  /* 0x000000ffff177224 */ /* 0x001fc600000e0603 */
[----:B-----5:R-:W-:Y:S04]  /*0a60*/  STG.E desc[UR6][R2.64+0x80], R29 ;  /* 0x0000801d02007986 */ /* 0x020fe8000c101906 */
[----:B------:R-:W-:Y:S04]  /*0a70*/  STG.E desc[UR6][R2.64+0x100], R11 ;  /* 0x0001000b02007986 */ /* 0x000fe8000c101906 */
[----:B------:R-:W-:Y:S04]  /*0a80*/  STG.E desc[UR6][R2.64+0x180], R13 ;  /* 0x0001800d02007986 */ /* 0x000fe8000c101906 */
[----:B------:R-:W-:Y:S04]  /*0a90*/  STG.E desc[UR6][R2.64+0x200], R19 ;  /* 0x0002001302007986 */ /* 0x000fe8000c101906 */
[----:B------:R0:W-:Y:S02]  /*0aa0*/  STG.E desc[UR6][R2.64+0x280], R21 ;  /* 0x0002801502007986 */ /* 0x0001e4000c101906 */
[----:B0-----:R-:W-:-:S02]  /*0ab0*/  IMAD.MOV.U32 R2, RZ, RZ, R10 ;  /* 0x000000ffff027224 */ /* 0x001fc400078e000a */
[----:B------:R-:W-:-:S07]  /*0ac0*/  IMAD.MOV.U32 R3, RZ, RZ, R23 ;  /* 0x000000ffff037224 */ /* 0x000fce00078e0017 */
.L_x_32:
[----:B------:R-:W-:Y:S05]  /*0ad0*/  BSYNC.RECONVERGENT B1 ;  /* 0x0000000000017941 */ /* 0x000fea0003800200 */
.L_x_31:
[----:B------:R-:W-:-:S13]  /*0ae0*/  ISETP.LT.U32.OR P1, PT, R17, R0, P1 ;  /* 0x000000001100720c */ /* 0x000fda0000f21470 */
[----:B------:R-:W-:Y:S05]  /*0af0*/  @!P1 BRA `(.L_x_25) ;  /* 0x0000000000209947 */ /* 0x000fea0003800000 */
[----:B------:R-:W2:Y:S04]  /*0b00*/  LDG.E.CONSTANT R11, desc[UR6][R8.64+-0x100] ;  /* 0xffff0006080b7981 */ /* 0x000ea8000c1e9900 */
[----:B------:R-:W3:Y:S04]  /*0b10*/  LDG.E.CONSTANT R13, desc[UR6][R8.64+-0x80] ;  /* 0xffff8006080d7981 */ /* 0x000ee8000c1e9900 */
[----:B------:R-:W4:Y:S04]  /*0b20*/  LDG.E.CONSTANT R17, desc[UR6][R8.64] ;  /* 0x0000000608117981 */ /* 0x000f28000c1e9900 */
[----:B------:R-:W5:Y:S04]  /*0b30*/  LDG.E.CONSTANT R19, desc[UR6][R8.64+0x80] ;  /* 0x0000800608137981 */ /* 0x000f68000c1e9900 */
[----:B--2---:R2:W-:Y:S04]  /*0b40*/  STG.E desc[UR6][R2.64+-0x100], R11 ;  /* 0xffff000b02007986 */ /* 0x0045e8000c101906 */
[----:B---3--:R2:W-:Y:S04]  /*0b50*/  STG.E desc[UR6][R2.64+-0x80], R13 ;  /* 0xffff800d02007986 */ /* 0x0085e8000c101906 */
[----:B----4-:R2:W-:Y:S04]  /*0b60*/  STG.E desc[UR6][R2.64], R17 ;  /* 0x0000001102007986 */ /* 0x0105e8000c101906 */
[----:B-----5:R2:W-:Y:S02]  /*0b70*/  STG.E desc[UR6][R2.64+0x80], R19 ;  /* 0x0000801302007986 */ /* 0x0205e4000c101906 */
.L_x_25:
[----:B------:R-:W-:Y:S05]  /*0b80*/  BSYNC.RECONVERGENT B0 ;  /* 0x0000000000007941 */ /* 0x000fea0003800200 */
.L_x_24:
[----:B------:R-:W-:Y:S05]  /*0b90*/  @!P2 BRA `(.L_x_33) ;  /* 0xfffffff40078a947 */ /* 0x000fea000383ffff */
[----:B------:R-:W-:Y:S05]  /*0ba0*/  EXIT ;  /* 0x000000000000794d */ /* 0x000fea0003800000 */
.L_x_34:
        /* <DEDUP_REMOVED lines=13> */
.L_x_39:


//--------------------- .nv.shared.reserved.0     --------------------------
	.section	.nv.shared.reserved.0,"aw",@nobits
	.weak		__nv_reservedSMEM_offset_0_alias
	.size		__nv_reservedSMEM_offset_0_alias, 0, 64
	.other		__nv_reservedSMEM_offset_0_alias,@"STO_CUDA_RESERVED_SHARED STV_DEFAULT"
__nv_reservedSMEM_offset_0_alias:
	.zero		0
	.zero		64


//--------------------- .nv.constant0._Z24index_select_rows_scalarIfEvPKT_PKjPS0_jjj --------------------------
	.section	.nv.constant0._Z24index_select_rows_scalarIfEvPKT_PKjPS0_jjj,"a",@progbits
	.sectionflags	@""
	.align	4
.nv.constant0._Z24index_select_rows_scalarIfEvPKT_PKjPS0_jjj:
	.zero		932


//--------------------- .nv.constant0._Z21index_select_rows_vecIfLi4EEvPKT_PKjPS0_jjj --------------------------
	.section	.nv.constant0._Z21index_select_rows_vecIfLi4EEvPKT_PKjPS0_jjj,"a",@progbits
	.sectionflags	@""
	.align	4
.nv.constant0._Z21index_select_rows_vecIfLi4EEvPKT_PKjPS0_jjj:
	.zero		932


//--------------------- .nv.constant0._Z24index_select_rows_scalarI6__halfEvPKT_PKjPS1_jjj --------------------------
	.section	.nv.constant0._Z24index_select_rows_scalarI6__halfEvPKT_PKjPS1_jjj,"a",@progbits
	.sectionflags	@""
	.align	4
.nv.constant0._Z24index_select_rows_scalarI6__halfEvPKT_PKjPS1_jjj:
	.zero		932


//--------------------- .nv.constant0._Z21index_select_rows_vecI6__halfLi2EEvPKT_PKjPS1_jjj --------------------------
	.section	.nv.constant0._Z21index_select_rows_vecI6__halfLi2EEvPKT_PKjPS1_jjj,"a",@progbits
	.sectionflags	@""
	.align	4
.nv.constant0._Z21index_select_rows_vecI6__halfLi2EEvPKT_PKjPS1_jjj:
	.zero		932


//--------------------- .nv.constant0._Z28index_select_rows_half2_warpILi4EEvPK6__halfPKjPS0_jjj --------------------------
	.section	.nv.constant0._Z28index_select_rows_half2_warpILi4EEvPK6__halfPKjPS0_jjj,"a",@progbits
	.sectionflags	@""
	.align	4
.nv.constant0._Z28index_select_rows_half2_warpILi4EEvPK6__halfPKjPS0_jjj:
	.zero		932


//--------------------- SYMBOLS --------------------------

	.type		.nv.reservedSmem.offset0,@object
	.size		.nv.reservedSmem.offset0,0x4
